	.target	sm_90a

	.elftype	@"ET_EXEC"


//--------------------- .note.nv.tkinfo           --------------------------
	.section	.note.nv.tkinfo,"",@"SHT_NOTE"
	.sectionflags	@"SHF_NOTE_NV_TKINFO"
	.tkinfo
        /*0018*/ 	.word	0x00000002
        /*0030*/ 	.string	""
        /*0030*/ 	.string	"ptxas"
        /*0030*/ 	.string	"Cuda compilation tools, release 13.0, V13.0.88"
        /*0030*/ 	.string	"Build cuda_13.0.r13.0/compiler.36424714_0"
        /*0030*/ 	.string	"-arch sm_90a -m 64 "



//--------------------- .note.nv.cuinfo           --------------------------
	.section	.note.nv.cuinfo,"",@"SHT_NOTE"
	.sectionflags	@"SHF_NOTE_NV_CUINFO"
        /*0018*/ 	.short	0x0002
        /*001a*/ 	.short	0x005a
        /*001c*/ 	.short	0x0082
	.zero		2


//--------------------- .nv.info                  --------------------------
	.section	.nv.info,"",@"SHT_CUDA_INFO"
	.align	4


	//----- nvinfo : EIATTR_REGCOUNT
	.align		4
        /*0000*/ 	.byte	0x04, 0x2f
        /*0002*/ 	.short	(.L_15 - .L_14)
	.align		4
.L_14:
        /*0004*/ 	.word	index@(_ZN7cutlass13device_kernelINS_4gemm6kernel13GemmUniversalIN4cute5tupleIJiiiiEEENS1_10collective13CollectiveMmaINS1_34MainloopSm90TmaGmmaWarpSpecializedILi4ENS5_IJNS4_1CILi2EEESB_NSA_ILi1EEEEEENS1_32KernelTmaWarpSpecializedPingpongEEENS5_IJNSA_ILi64EEENSA_ILi128EEESG_EEEaNS5_IJlSC_lEEEaSJ_NS4_8TiledMMAINS4_8MMA_AtomIJNS4_4SM904GMMA27MMA_64x128x32_S32S8S8_SS_TNEEEENS4_6LayoutINS5_IJSC_SC_SC_EEENS5_IJNSA_ILi0EEESS_SS_EEEEENS5_IJNS4_10UnderscoreESV_SV_EEEEENS4_23SM90_TMA_LOAD_MULTICASTENS4_14ComposedLayoutINS4_7SwizzleILi2ELi4ELi3EEENS4_18smem_ptr_flag_bitsILi8EEENSQ_INS5_IJNSA_ILi8EEESG_EEENS5_IJSG_SC_EEEEEEEvNS4_8identityESY_S18_vS19_EENS_8epilogue10collective6detail29Sm90TmaWarpSpecializedAdapterINS1C_15DefaultEpilogueIaSJ_SJ_NS1B_6thread17LinearCombinationIaLi1EiiLNS1G_9ScaleType4KindE0ELNS_15FloatRoundStyleE2EaEENS1_15EpilogueDefaultEEEEEvvEEEEvNT_6ParamsE)
        /*0008*/ 	.word	0x000000a8


	//----- nvinfo : EIATTR_FRAME_SIZE
	.align		4
.L_15:
        /*000c*/ 	.byte	0x04, 0x11
        /*000e*/ 	.short	(.L_17 - .L_16)
	.align		4
.L_16:
        /*0010*/ 	.word	index@(_ZN7cutlass13device_kernelINS_4gemm6kernel13GemmUniversalIN4cute5tupleIJiiiiEEENS1_10collective13CollectiveMmaINS1_34MainloopSm90TmaGmmaWarpSpecializedILi4ENS5_IJNS4_1CILi2EEESB_NSA_ILi1EEEEEENS1_32KernelTmaWarpSpecializedPingpongEEENS5_IJNSA_ILi64EEENSA_ILi128EEESG_EEEaNS5_IJlSC_lEEEaSJ_NS4_8TiledMMAINS4_8MMA_AtomIJNS4_4SM904GMMA27MMA_64x128x32_S32S8S8_SS_TNEEEENS4_6LayoutINS5_IJSC_SC_SC_EEENS5_IJNSA_ILi0EEESS_SS_EEEEENS5_IJNS4_10UnderscoreESV_SV_EEEEENS4_23SM90_TMA_LOAD_MULTICASTENS4_14ComposedLayoutINS4_7SwizzleILi2ELi4ELi3EEENS4_18smem_ptr_flag_bitsILi8EEENSQ_INS5_IJNSA_ILi8EEESG_EEENS5_IJSG_SC_EEEEEEEvNS4_8identityESY_S18_vS19_EENS_8epilogue10collective6detail29Sm90TmaWarpSpecializedAdapterINS1C_15DefaultEpilogueIaSJ_SJ_NS1B_6thread17LinearCombinationIaLi1EiiLNS1G_9ScaleType4KindE0ELNS_15FloatRoundStyleE2EaEENS1_15EpilogueDefaultEEEEEvvEEEEvNT_6ParamsE)
        /*0014*/ 	.word	0x00000000


	//----- nvinfo : EIATTR_MIN_STACK_SIZE
	.align		4
.L_17:
        /*0018*/ 	.byte	0x04, 0x12
        /*001a*/ 	.short	(.L_19 - .L_18)
	.align		4
.L_18:
        /*001c*/ 	.word	index@(_ZN7cutlass13device_kernelINS_4gemm6kernel13GemmUniversalIN4cute5tupleIJiiiiEEENS1_10collective13CollectiveMmaINS1_34MainloopSm90TmaGmmaWarpSpecializedILi4ENS5_IJNS4_1CILi2EEESB_NSA_ILi1EEEEEENS1_32KernelTmaWarpSpecializedPingpongEEENS5_IJNSA_ILi64EEENSA_ILi128EEESG_EEEaNS5_IJlSC_lEEEaSJ_NS4_8TiledMMAINS4_8MMA_AtomIJNS4_4SM904GMMA27MMA_64x128x32_S32S8S8_SS_TNEEEENS4_6LayoutINS5_IJSC_SC_SC_EEENS5_IJNSA_ILi0EEESS_SS_EEEEENS5_IJNS4_10UnderscoreESV_SV_EEEEENS4_23SM90_TMA_LOAD_MULTICASTENS4_14ComposedLayoutINS4_7SwizzleILi2ELi4ELi3EEENS4_18smem_ptr_flag_bitsILi8EEENSQ_INS5_IJNSA_ILi8EEESG_EEENS5_IJSG_SC_EEEEEEEvNS4_8identityESY_S18_vS19_EENS_8epilogue10collective6detail29Sm90TmaWarpSpecializedAdapterINS1C_15DefaultEpilogueIaSJ_SJ_NS1B_6thread17LinearCombinationIaLi1EiiLNS1G_9ScaleType4KindE0ELNS_15FloatRoundStyleE2EaEENS1_15EpilogueDefaultEEEEEvvEEEEvNT_6ParamsE)
        /*0020*/ 	.word	0x00000000
.L_19:


//--------------------- .nv.compat                --------------------------
	.section	.nv.compat,"",@"SHT_CUDA_COMPAT_INFO"
	.align	4
        /*0000*/ 	.byte	0x02, 0x09, 0x01, 0x00, 0x02, 0x02, 0x04, 0x00, 0x02, 0x05, 0x05, 0x00, 0x03, 0x07, 0x01, 0x01
        /*0010*/ 	.byte	0x02, 0x03, 0x01, 0x00, 0x02, 0x06, 0x01, 0x00, 0x04, 0x0b, 0x08, 0x00, 0x00, 0x00, 0x00, 0x00
        /*0020*/ 	.byte	0x00, 0x00, 0x00, 0x00


//--------------------- .nv.info._ZN7cutlass13device_kernelINS_4gemm6kernel13GemmUniversalIN4cute5tupleIJiiiiEEENS1_10collective13CollectiveMmaINS1_34MainloopSm90TmaGmmaWarpSpecializedILi4ENS5_IJNS4_1CILi2EEESB_NSA_ILi1EEEEEENS1_32KernelTmaWarpSpecializedPingpongEEENS5_IJNSA_ILi64EEENSA_ILi128EEESG_EEEaNS5_IJlSC_lEEEaSJ_NS4_8TiledMMAINS4_8MMA_AtomIJNS4_4SM904GMMA27MMA_64x128x32_S32S8S8_SS_TNEEEENS4_6LayoutINS5_IJSC_SC_SC_EEENS5_IJNSA_ILi0EEESS_SS_EEEEENS5_IJNS4_10UnderscoreESV_SV_EEEEENS4_23SM90_TMA_LOAD_MULTICASTENS4_14ComposedLayoutINS4_7SwizzleILi2ELi4ELi3EEENS4_18smem_ptr_flag_bitsILi8EEENSQ_INS5_IJNSA_ILi8EEESG_EEENS5_IJSG_SC_EEEEEEEvNS4_8identityESY_S18_vS19_EENS_8epilogue10collective6detail29Sm90TmaWarpSpecializedAdapterINS1C_15DefaultEpilogueIaSJ_SJ_NS1B_6thread17LinearCombinationIaLi1EiiLNS1G_9ScaleType4KindE0ELNS_15FloatRoundStyleE2EaEENS1_15EpilogueDefaultEEEEEvvEEEEvNT_6ParamsE --------------------------
	.section	.nv.info._ZN7cutlass13device_kernelINS_4gemm6kernel13GemmUniversalIN4cute5tupleIJiiiiEEENS1_10collective13CollectiveMmaINS1_34MainloopSm90TmaGmmaWarpSpecializedILi4ENS5_IJNS4_1CILi2EEESB_NSA_ILi1EEEEEENS1_32KernelTmaWarpSpecializedPingpongEEENS5_IJNSA_ILi64EEENSA_ILi128EEESG_EEEaNS5_IJlSC_lEEEaSJ_NS4_8TiledMMAINS4_8MMA_AtomIJNS4_4SM904GMMA27MMA_64x128x32_S32S8S8_SS_TNEEEENS4_6LayoutINS5_IJSC_SC_SC_EEENS5_IJNSA_ILi0EEESS_SS_EEEEENS5_IJNS4_10UnderscoreESV_SV_EEEEENS4_23SM90_TMA_LOAD_MULTICASTENS4_14ComposedLayoutINS4_7SwizzleILi2ELi4ELi3EEENS4_18smem_ptr_flag_bitsILi8EEENSQ_INS5_IJNSA_ILi8EEESG_EEENS5_IJSG_SC_EEEEEEEvNS4_8identityESY_S18_vS19_EENS_8epilogue10collective6detail29Sm90TmaWarpSpecializedAdapterINS1C_15DefaultEpilogueIaSJ_SJ_NS1B_6thread17LinearCombinationIaLi1EiiLNS1G_9ScaleType4KindE0ELNS_15FloatRoundStyleE2EaEENS1_15EpilogueDefaultEEEEEvvEEEEvNT_6ParamsE,"",@"SHT_CUDA_INFO"
	.sectionflags	@""
	.align	4


	//----- nvinfo : EIATTR_CUDA_API_VERSION
	.align		4
        /*0000*/ 	.byte	0x04, 0x37
        /*0002*/ 	.short	(.L_21 - .L_20)
.L_20:
        /*0004*/ 	.word	0x00000082


	//----- nvinfo : EIATTR_KPARAM_INFO
	.align		4
.L_21:
        /*0008*/ 	.byte	0x04, 0x17
        /*000a*/ 	.short	(.L_23 - .L_22)
.L_22:
        /*000c*/ 	.word	0x00000000
        /*0010*/ 	.short	0x0000
        /*0012*/ 	.short	0x0070
        /*0014*/ 	.byte	0x00, 0xf0, 0x01, 0x10


	//----- nvinfo : EIATTR_SPARSE_MMA_MASK
	.align		4
.L_23:
        /*0018*/ 	.byte	0x03, 0x50
        /*001a*/ 	.short	0x0000


	//----- nvinfo : EIATTR_MAXREG_COUNT
	.align		4
        /*001c*/ 	.byte	0x03, 0x1b
        /*001e*/ 	.short	0x00a8


	//----- nvinfo : EIATTR_NUM_BARRIERS
	.align		4
        /*0020*/ 	.byte	0x02, 0x4c
        /*0022*/ 	.byte	0x01
	.zero		1


	//----- nvinfo : EIATTR_EXTERNS
	.align		4
        /*0024*/ 	.byte	0x04, 0x0f
        /*0026*/ 	.short	(.L_25 - .L_24)


	//   ....[0]....
	.align		4
.L_24:
        /*0028*/ 	.word	index@(__assertfail)


	//----- nvinfo : EIATTR_MERCURY_ISA_VERSION
	.align		4
.L_25:
        /*002c*/ 	.byte	0x03, 0x5f
        /*002e*/ 	.short	0x0101


	//----- nvinfo : EIATTR_INT_WARP_WIDE_INSTR_OFFSETS
	.align		4
        /*0030*/ 	.byte	0x04, 0x31
        /*0032*/ 	.short	(.L_27 - .L_26)


	//   ....[0]....
.L_26:
        /*0034*/ 	.word	0x000005c0


	//   ....[1]....
        /*0038*/ 	.word	0x00000600


	//   ....[2]....
        /*003c*/ 	.word	0x00000690


	//   ....[3]....
        /*0040*/ 	.word	0x000006a0


	//   ....[4]....
        /*0044*/ 	.word	0x000006c0


	//   ....[5]....
        /*0048*/ 	.word	0x000006e0


	//   ....[6]....
        /*004c*/ 	.word	0x000007f0


	//   ....[7]....
        /*0050*/ 	.word	0x00000800


	//   ....[8]....
        /*0054*/ 	.word	0x00001f50


	//----- nvinfo : EIATTR_COOP_GROUP_MASK_REGIDS
	.align		4
.L_27:
        /*0058*/ 	.byte	0x04, 0x29
        /*005a*/ 	.short	(.L_29 - .L_28)


	//   ....[0]....
.L_28:
        /*005c*/ 	.word	0xffffffff


	//   ....[1]....
        /*0060*/ 	.word	0xffffffff


	//   ....[2]....
        /*0064*/ 	.word	0xffffffff


	//   ....[3]....
        /*0068*/ 	.word	0xffffffff


	//   ....[4]....
        /*006c*/ 	.word	0xffffffff


	//   ....[5]....
        /*0070*/ 	.word	0xffffffff


	//   ....[6]....
        /*0074*/ 	.word	0xffffffff


	//----- nvinfo : EIATTR_COOP_GROUP_INSTR_OFFSETS
	.align		4
.L_29:
        /*0078*/ 	.byte	0x04, 0x28
        /*007a*/ 	.short	(.L_31 - .L_30)


	//   ....[0]....
.L_30:
        /*007c*/ 	.word	0x00000060


	//   ....[1]....
        /*0080*/ 	.word	0x00000080


	//   ....[2]....
        /*0084*/ 	.word	0x00000180


	//   ....[3]....
        /*0088*/ 	.word	0x000003a0


	//   ....[4]....
        /*008c*/ 	.word	0x000003e0


	//   ....[5]....
        /*0090*/ 	.word	0x000007a0


	//   ....[6]....
        /*0094*/ 	.word	0x00000980


	//----- nvinfo : EIATTR_REG_RECONFIG
	.align		4
.L_31:
        /*0098*/ 	.byte	0x01, 0x54
	.zero		2


	//----- nvinfo : EIATTR_SYSCALL_OFFSETS
	.align		4
        /*009c*/ 	.byte	0x04, 0x46
        /*009e*/ 	.short	(.L_33 - .L_32)


	//   ....[0]....
.L_32:
        /*00a0*/ 	.word	0x00001950


	//----- nvinfo : EIATTR_MBARRIER_INSTR_OFFSETS
	.align		4
.L_33:
        /*00a4*/ 	.byte	0x04, 0x39
        /*00a6*/ 	.short	(.L_35 - .L_34)


	//   ....[0]....
.L_34:
        /*00a8*/ 	.word	0x00000300
        /*00ac*/ 	.word	0x000000ff
        /*00b0*/ 	.word	0x00000000
        /*00b4*/ 	.short	0x0100
        /*00b6*/ 	.byte	0x07
	.zero		1


	//   ....[1]....
        /*00b8*/ 	.word	0x00000310
        /*00bc*/ 	.word	0x000000ff
        /*00c0*/ 	.word	0x00000020
        /*00c4*/ 	.short	0x0100
        /*00c6*/ 	.byte	0x07
	.zero		1


	//   ....[2]....
        /*00c8*/ 	.word	0x00000320
        /*00cc*/ 	.word	0x000000ff
        /*00d0*/ 	.word	0x00000008
        /*00d4*/ 	.short	0x0100
        /*00d6*/ 	.byte	0x07
	.zero		1


	//   ....[3]....
        /*00d8*/ 	.word	0x00000330
        /*00dc*/ 	.word	0x000000ff
        /*00e0*/ 	.word	0x00000028
        /*00e4*/ 	.short	0x0100
        /*00e6*/ 	.byte	0x07
	.zero		1


	//   ....[4]....
        /*00e8*/ 	.word	0x00000340
        /*00ec*/ 	.word	0x000000ff
        /*00f0*/ 	.word	0x00000010
        /*00f4*/ 	.short	0x0100
        /*00f6*/ 	.byte	0x07
	.zero		1


	//   ....[5]....
        /*00f8*/ 	.word	0x00000350
        /*00fc*/ 	.word	0x000000ff
        /*0100*/ 	.word	0x00000030
        /*0104*/ 	.short	0x0100
        /*0106*/ 	.byte	0x07
	.zero		1


	//   ....[6]....
        /*0108*/ 	.word	0x00000360
        /*010c*/ 	.word	0x000000ff
        /*0110*/ 	.word	0x00000018
        /*0114*/ 	.short	0x0100
        /*0116*/ 	.byte	0x07
	.zero		1


	//   ....[7]....
        /*0118*/ 	.word	0x00000370
        /*011c*/ 	.word	0x000000ff
        /*0120*/ 	.word	0x00000038
        /*0124*/ 	.short	0x0100
        /*0126*/ 	.byte	0x07
	.zero		1


	//   ....[8]....
        /*0128*/ 	.word	0x00000840
        /*012c*/ 	.word	0x000000ff
        /*0130*/ 	.word	0x00000070
        /*0134*/ 	.short	0x0100
        /*0136*/ 	.byte	0x0c
	.zero		1


	//   ....[9]....
        /*0138*/ 	.word	0x00000890
        /*013c*/ 	.word	0x000000ff
        /*0140*/ 	.word	0x00000078
        /*0144*/ 	.short	0x0100
        /*0146*/ 	.byte	0x0c
	.zero		1


	//   ....[10]....
        /*0148*/ 	.word	0x000008c0
        /*014c*/ 	.word	0x000000ff
        /*0150*/ 	.word	0x00000050
        /*0154*/ 	.short	0x0100
        /*0156*/ 	.byte	0x0d
	.zero		1


	//   ....[11]....
        /*0158*/ 	.word	0x00000910
        /*015c*/ 	.word	0x000000ff
        /*0160*/ 	.word	0x00000058
        /*0164*/ 	.short	0x0100
        /*0166*/ 	.byte	0x0d
	.zero		1


	//   ....[12]....
        /*0168*/ 	.word	0x00000920
        /*016c*/ 	.word	0x000000ff
        /*0170*/ 	.word	0x00000060
        /*0174*/ 	.short	0x0100
        /*0176*/ 	.byte	0x0d
	.zero		1


	//   ....[13]....
        /*0178*/ 	.word	0x00000930
        /*017c*/ 	.word	0x000000ff
        /*0180*/ 	.word	0x00000068
        /*0184*/ 	.short	0x0100
        /*0186*/ 	.byte	0x0d
	.zero		1


	//   ....[14]....
        /*0188*/ 	.word	0x00001830
        /*018c*/ 	.word	0x0000005d
        /*0190*/ 	.word	0x00000000
        /*0194*/ 	.short	0x010a
        /*0196*/ 	.byte	0x2b
	.zero		1


	//   ....[15]....
        /*0198*/ 	.word	0x000019f0
        /*019c*/ 	.word	0x00000003
        /*01a0*/ 	.word	0x00000000
        /*01a4*/ 	.short	0x010a
        /*01a6*/ 	.byte	0x3f
	.zero		1


	//   ....[16]....
        /*01a8*/ 	.word	0x00001a30
        /*01ac*/ 	.word	0x00000003
        /*01b0*/ 	.word	0x00000000
        /*01b4*/ 	.short	0x010a
        /*01b6*/ 	.byte	0x3f
	.zero		1


	//   ....[17]....
        /*01b8*/ 	.word	0x00001c30
        /*01bc*/ 	.word	0x000000ff
        /*01c0*/ 	.word	0x00000000
        /*01c4*/ 	.short	0x010a
        /*01c6*/ 	.byte	0x04
	.zero		1


	//   ....[18]....
        /*01c8*/ 	.word	0x00001c70
        /*01cc*/ 	.word	0x000000ff
        /*01d0*/ 	.word	0x00000000
        /*01d4*/ 	.short	0x010a
        /*01d6*/ 	.byte	0x04
	.zero		1


	//   ....[19]....
        /*01d8*/ 	.word	0x00001de0
        /*01dc*/ 	.word	0x00000005
        /*01e0*/ 	.word	0x00000000
        /*01e4*/ 	.short	0x0101
        /*01e6*/ 	.byte	0x3f
	.zero		1


	//   ....[20]....
        /*01e8*/ 	.word	0x00001ee0
        /*01ec*/ 	.word	0x0000005e
        /*01f0*/ 	.word	0x00000000
        /*01f4*/ 	.short	0x0101
        /*01f6*/ 	.byte	0x2c
	.zero		1


	//   ....[21]....
        /*01f8*/ 	.word	0x00001fd0
        /*01fc*/ 	.word	0x00000003
        /*0200*/ 	.word	0x00000000
        /*0204*/ 	.short	0x0101
        /*0206*/ 	.byte	0x3f
	.zero		1


	//   ....[22]....
        /*0208*/ 	.word	0x00002090
        /*020c*/ 	.word	0x0000005d
        /*0210*/ 	.word	0x00000010
        /*0214*/ 	.short	0x010a
        /*0216*/ 	.byte	0x2b
	.zero		1


	//   ....[23]....
        /*0218*/ 	.word	0x000054f0
        /*021c*/ 	.word	0x00000060
        /*0220*/ 	.word	0x00000000
        /*0224*/ 	.short	0x0101
        /*0226*/ 	.byte	0x2c
	.zero		1


	//   ....[24]....
        /*0228*/ 	.word	0x00006010
        /*022c*/ 	.word	0x0000000a
        /*0230*/ 	.word	0x00000020
        /*0234*/ 	.short	0x010a
        /*0236*/ 	.byte	0x3f
	.zero		1


	//   ....[25]....
        /*0238*/ 	.word	0x000063c0
        /*023c*/ 	.word	0x00000002
        /*0240*/ 	.word	0x00000078
        /*0244*/ 	.short	0x0101
        /*0246*/ 	.byte	0x3f
	.zero		1


	//   ....[26]....
        /*0248*/ 	.word	0x00006b60
        /*024c*/ 	.word	0x00000005
        /*0250*/ 	.word	0x00000000
        /*0254*/ 	.short	0x010a
        /*0256*/ 	.byte	0x3f
	.zero		1


	//   ....[27]....
        /*0258*/ 	.word	0x00006be0
        /*025c*/ 	.word	0x00000007
        /*0260*/ 	.word	0x00000000
        /*0264*/ 	.short	0x010a
        /*0266*/ 	.byte	0x3f
	.zero		1


	//   ....[28]....
        /*0268*/ 	.word	0x00006c70
        /*026c*/ 	.word	0x00000006
        /*0270*/ 	.word	0x00000000
        /*0274*/ 	.short	0x010a
        /*0276*/ 	.byte	0x3f
	.zero		1


	//   ....[29]....
        /*0278*/ 	.word	0x00006d00
        /*027c*/ 	.word	0x00000003
        /*0280*/ 	.word	0x00000000
        /*0284*/ 	.short	0x010a
        /*0286*/ 	.byte	0x3f
	.zero		1


	//   ....[30]....
        /*0288*/ 	.word	0x00006d60
        /*028c*/ 	.word	0x0000005f
        /*0290*/ 	.word	0x00000000
        /*0294*/ 	.short	0x010a
        /*0296*/ 	.byte	0x3f
	.zero		1


	//   ....[31]....
        /*0298*/ 	.word	0x00006db0
        /*029c*/ 	.word	0x00000003
        /*02a0*/ 	.word	0x00000000
        /*02a4*/ 	.short	0x010a
        /*02a6*/ 	.byte	0x3f
	.zero		1


	//   ....[32]....
        /*02a8*/ 	.word	0x00006e10
        /*02ac*/ 	.word	0x00000005
        /*02b0*/ 	.word	0x00000000
        /*02b4*/ 	.short	0x010a
        /*02b6*/ 	.byte	0x3f
	.zero		1


	//   ....[33]....
        /*02b8*/ 	.word	0x00006e60
        /*02bc*/ 	.word	0x0000005f
        /*02c0*/ 	.word	0x00000010
        /*02c4*/ 	.short	0x010a
        /*02c6*/ 	.byte	0x3f
	.zero		1


	//   ....[34]....
        /*02c8*/ 	.word	0x00006f30
        /*02cc*/ 	.word	0x0000000a
        /*02d0*/ 	.word	0x00000020
        /*02d4*/ 	.short	0x010a
        /*02d6*/ 	.byte	0x3f
	.zero		1


	//   ....[35]....
        /*02d8*/ 	.word	0x00007000
        /*02dc*/ 	.word	0x00000005
        /*02e0*/ 	.word	0x00000000
        /*02e4*/ 	.short	0x010a
        /*02e6*/ 	.byte	0x3f
	.zero		1


	//   ....[36]....
        /*02e8*/ 	.word	0x00007050
        /*02ec*/ 	.word	0x00000007
        /*02f0*/ 	.word	0x00000000
        /*02f4*/ 	.short	0x010a
        /*02f6*/ 	.byte	0x3f
	.zero		1


	//   ....[37]....
        /*02f8*/ 	.word	0x000070a0
        /*02fc*/ 	.word	0x00000006
        /*0300*/ 	.word	0x00000000
        /*0304*/ 	.short	0x010a
        /*0306*/ 	.byte	0x3f
	.zero		1


	//----- nvinfo : EIATTR_NUM_MBARRIERS
	.align		4
.L_35:
        /*0308*/ 	.byte	0x03, 0x38
        /*030a*/ 	.short	0x000e


	//----- nvinfo : EIATTR_EXIT_INSTR_OFFSETS
	.align		4
        /*030c*/ 	.byte	0x04, 0x1c
        /*030e*/ 	.short	(.L_37 - .L_36)


	//   ....[0]....
.L_36:
        /*0310*/ 	.word	0x00001490


	//   ....[1]....
        /*0314*/ 	.word	0x000014f0


	//   ....[2]....
        /*0318*/ 	.word	0x00005c00


	//   ....[3]....
        /*031c*/ 	.word	0x00005c30


	//   ....[4]....
        /*0320*/ 	.word	0x00006d50


	//----- nvinfo : EIATTR_MAX_THREADS
	.align		4
.L_37:
        /*0324*/ 	.byte	0x04, 0x05
        /*0326*/ 	.short	(.L_39 - .L_38)
.L_38:
        /*0328*/ 	.word	0x00000180
        /*032c*/ 	.word	0x00000001
        /*0330*/ 	.word	0x00000001


	//----- nvinfo : EIATTR_CRS_STACK_SIZE
	.align		4
.L_39:
        /*0334*/ 	.byte	0x04, 0x1e
        /*0336*/ 	.short	(.L_41 - .L_40)
.L_40:
        /*0338*/ 	.word	0x00000000


	//----- nvinfo : EIATTR_CBANK_PARAM_SIZE
	.align		4
.L_41:
        /*033c*/ 	.byte	0x03, 0x19
        /*033e*/ 	.short	0x0470


	//----- nvinfo : EIATTR_PARAM_CBANK
	.align		4
        /*0340*/ 	.byte	0x04, 0x0a
        /*0342*/ 	.short	(.L_43 - .L_42)
	.align		4
.L_42:
        /*0344*/ 	.word	index@(.nv.constant0._ZN7cutlass13device_kernelINS_4gemm6kernel13GemmUniversalIN4cute5tupleIJiiiiEEENS1_10collective13CollectiveMmaINS1_34MainloopSm90TmaGmmaWarpSpecializedILi4ENS5_IJNS4_1CILi2EEESB_NSA_ILi1EEEEEENS1_32KernelTmaWarpSpecializedPingpongEEENS5_IJNSA_ILi64EEENSA_ILi128EEESG_EEEaNS5_IJlSC_lEEEaSJ_NS4_8TiledMMAINS4_8MMA_AtomIJNS4_4SM904GMMA27MMA_64x128x32_S32S8S8_SS_TNEEEENS4_6LayoutINS5_IJSC_SC_SC_EEENS5_IJNSA_ILi0EEESS_SS_EEEEENS5_IJNS4_10UnderscoreESV_SV_EEEEENS4_23SM90_TMA_LOAD_MULTICASTENS4_14ComposedLayoutINS4_7SwizzleILi2ELi4ELi3EEENS4_18smem_ptr_flag_bitsILi8EEENSQ_INS5_IJNSA_ILi8EEESG_EEENS5_IJSG_SC_EEEEEEEvNS4_8identityESY_S18_vS19_EENS_8epilogue10collective6detail29Sm90TmaWarpSpecializedAdapterINS1C_15DefaultEpilogueIaSJ_SJ_NS1B_6thread17LinearCombinationIaLi1EiiLNS1G_9ScaleType4KindE0ELNS_15FloatRoundStyleE2EaEENS1_15EpilogueDefaultEEEEEvvEEEEvNT_6ParamsE)
        /*0348*/ 	.short	0x0210
        /*034a*/ 	.short	0x0470


	//----- nvinfo : EIATTR_SW_WAR
	.align		4
.L_43:
        /*034c*/ 	.byte	0x04, 0x36
        /*034e*/ 	.short	(.L_45 - .L_44)
.L_44:
        /*0350*/ 	.word	0x00000008
.L_45:


//--------------------- .nv.callgraph             --------------------------
	.section	.nv.callgraph,"",@"SHT_CUDA_CALLGRAPH"
	.align	4
	.sectionentsize	8
	.align		4
        /*0000*/ 	.word	0x00000000
	.align		4
        /*0004*/ 	.word	0xffffffff
	.align		4
        /*0008*/ 	.word	index@(_ZN7cutlass13device_kernelINS_4gemm6kernel13GemmUniversalIN4cute5tupleIJiiiiEEENS1_10collective13CollectiveMmaINS1_34MainloopSm90TmaGmmaWarpSpecializedILi4ENS5_IJNS4_1CILi2EEESB_NSA_ILi1EEEEEENS1_32KernelTmaWarpSpecializedPingpongEEENS5_IJNSA_ILi64EEENSA_ILi128EEESG_EEEaNS5_IJlSC_lEEEaSJ_NS4_8TiledMMAINS4_8MMA_AtomIJNS4_4SM904GMMA27MMA_64x128x32_S32S8S8_SS_TNEEEENS4_6LayoutINS5_IJSC_SC_SC_EEENS5_IJNSA_ILi0EEESS_SS_EEEEENS5_IJNS4_10UnderscoreESV_SV_EEEEENS4_23SM90_TMA_LOAD_MULTICASTENS4_14ComposedLayoutINS4_7SwizzleILi2ELi4ELi3EEENS4_18smem_ptr_flag_bitsILi8EEENSQ_INS5_IJNSA_ILi8EEESG_EEENS5_IJSG_SC_EEEEEEEvNS4_8identityESY_S18_vS19_EENS_8epilogue10collective6detail29Sm90TmaWarpSpecializedAdapterINS1C_15DefaultEpilogueIaSJ_SJ_NS1B_6thread17LinearCombinationIaLi1EiiLNS1G_9ScaleType4KindE0ELNS_15FloatRoundStyleE2EaEENS1_15EpilogueDefaultEEEEEvvEEEEvNT_6ParamsE)
	.align		4
        /*000c*/ 	.word	index@(__assertfail)
	.align		4
        /*0010*/ 	.word	0x00000000
	.align		4
        /*0014*/ 	.word	0xfffffffe
	.align		4
        /*0018*/ 	.word	0x00000000
	.align		4
        /*001c*/ 	.word	0xfffffffd
	.align		4
        /*0020*/ 	.word	0x00000000
	.align		4
        /*0024*/ 	.word	0xfffffffc


//--------------------- .nv.constant4             --------------------------
	.section	.nv.constant4,"a",@progbits
	.align	8
	.align		8
.nv.constant4:
        /*0000*/ 	.dword	__assertfail
	.align		8
        /*0008*/ 	.dword	__unnamed_1
	.align		8
        /*0010*/ 	.dword	_ZN39_INTERNAL_0c1bb795_4_k_cu_f62e0189_55184cuda3std3__45__cpo5beginE
	.align		8
        /*0018*/ 	.dword	_ZN39_INTERNAL_0c1bb795_4_k_cu_f62e0189_55184cuda3std3__45__cpo3endE
	.align		8
        /*0020*/ 	.dword	_ZN39_INTERNAL_0c1bb795_4_k_cu_f62e0189_55184cuda3std3__45__cpo6cbeginE
	.align		8
        /*0028*/ 	.dword	_ZN39_INTERNAL_0c1bb795_4_k_cu_f62e0189_55184cuda3std3__45__cpo4cendE
	.align		8
        /*0030*/ 	.dword	_ZN39_INTERNAL_0c1bb795_4_k_cu_f62e0189_55184cuda3std3__441_GLOBAL__N__0c1bb795_4_k_cu_f62e0189_55186ignoreE
	.align		8
        /*0038*/ 	.dword	_ZN39_INTERNAL_0c1bb795_4_k_cu_f62e0189_55184cuda3std3__419piecewise_constructE
	.align		8
        /*0040*/ 	.dword	_ZN39_INTERNAL_0c1bb795_4_k_cu_f62e0189_55184cuda3std3__48in_placeE
	.align		8
        /*0048*/ 	.dword	_ZN39_INTERNAL_0c1bb795_4_k_cu_f62e0189_55184cuda3std6ranges3__45__cpo4swapE
	.align		8
        /*0050*/ 	.dword	_ZN39_INTERNAL_0c1bb795_4_k_cu_f62e0189_55184cuda3std6ranges3__45__cpo9iter_moveE
	.align		8
        /*0058*/ 	.dword	_ZN39_INTERNAL_0c1bb795_4_k_cu_f62e0189_55184cute7productE
	.align		8
        /*0060*/ 	.dword	_ZN39_INTERNAL_0c1bb795_4_k_cu_f62e0189_55184cute1_E
	.align		8
        /*0068*/ 	.dword	$str$22
	.align		8
        /*0070*/ 	.dword	$str$23


//--------------------- .text._ZN7cutlass13device_kernelINS_4gemm6kernel13GemmUniversalIN4cute5tupleIJiiiiEEENS1_10collective13CollectiveMmaINS1_34MainloopSm90TmaGmmaWarpSpecializedILi4ENS5_IJNS4_1CILi2EEESB_NSA_ILi1EEEEEENS1_32KernelTmaWarpSpecializedPingpongEEENS5_IJNSA_ILi64EEENSA_ILi128EEESG_EEEaNS5_IJlSC_lEEEaSJ_NS4_8TiledMMAINS4_8MMA_AtomIJNS4_4SM904GMMA27MMA_64x128x32_S32S8S8_SS_TNEEEENS4_6LayoutINS5_IJSC_SC_SC_EEENS5_IJNSA_ILi0EEESS_SS_EEEEENS5_IJNS4_10UnderscoreESV_SV_EEEEENS4_23SM90_TMA_LOAD_MULTICASTENS4_14ComposedLayoutINS4_7SwizzleILi2ELi4ELi3EEENS4_18smem_ptr_flag_bitsILi8EEENSQ_INS5_IJNSA_ILi8EEESG_EEENS5_IJSG_SC_EEEEEEEvNS4_8identityESY_S18_vS19_EENS_8epilogue10collective6detail29Sm90TmaWarpSpecializedAdapterINS1C_15DefaultEpilogueIaSJ_SJ_NS1B_6thread17LinearCombinationIaLi1EiiLNS1G_9ScaleType4KindE0ELNS_15FloatRoundStyleE2EaEENS1_15EpilogueDefaultEEEEEvvEEEEvNT_6ParamsE --------------------------
	.section	.text._ZN7cutlass13device_kernelINS_4gemm6kernel13GemmUniversalIN4cute5tupleIJiiiiEEENS1_10collective13CollectiveMmaINS1_34MainloopSm90TmaGmmaWarpSpecializedILi4ENS5_IJNS4_1CILi2EEESB_NSA_ILi1EEEEEENS1_32KernelTmaWarpSpecializedPingpongEEENS5_IJNSA_ILi64EEENSA_ILi128EEESG_EEEaNS5_IJlSC_lEEEaSJ_NS4_8TiledMMAINS4_8MMA_AtomIJNS4_4SM904GMMA27MMA_64x128x32_S32S8S8_SS_TNEEEENS4_6LayoutINS5_IJSC_SC_SC_EEENS5_IJNSA_ILi0EEESS_SS_EEEEENS5_IJNS4_10UnderscoreESV_SV_EEEEENS4_23SM90_TMA_LOAD_MULTICASTENS4_14ComposedLayoutINS4_7SwizzleILi2ELi4ELi3EEENS4_18smem_ptr_flag_bitsILi8EEENSQ_INS5_IJNSA_ILi8EEESG_EEENS5_IJSG_SC_EEEEEEEvNS4_8identityESY_S18_vS19_EENS_8epilogue10collective6detail29Sm90TmaWarpSpecializedAdapterINS1C_15DefaultEpilogueIaSJ_SJ_NS1B_6thread17LinearCombinationIaLi1EiiLNS1G_9ScaleType4KindE0ELNS_15FloatRoundStyleE2EaEENS1_15EpilogueDefaultEEEEEvvEEEEvNT_6ParamsE,"ax",@progbits
	.align	128
.text._ZN7cutlass13device_kernelINS_4gemm6kernel13GemmUniversalIN4cute5tupleIJiiiiEEENS1_10collective13CollectiveMmaINS1_34MainloopSm90TmaGmmaWarpSpecializedILi4ENS5_IJNS4_1CILi2EEESB_NSA_ILi1EEEEEENS1_32KernelTmaWarpSpecializedPingpongEEENS5_IJNSA_ILi64EEENSA_ILi128EEESG_EEEaNS5_IJlSC_lEEEaSJ_NS4_8TiledMMAINS4_8MMA_AtomIJNS4_4SM904GMMA27MMA_64x128x32_S32S8S8_SS_TNEEEENS4_6LayoutINS5_IJSC_SC_SC_EEENS5_IJNSA_ILi0EEESS_SS_EEEEENS5_IJNS4_10UnderscoreESV_SV_EEEEENS4_23SM90_TMA_LOAD_MULTICASTENS4_14ComposedLayoutINS4_7SwizzleILi2ELi4ELi3EEENS4_18smem_ptr_flag_bitsILi8EEENSQ_INS5_IJNSA_ILi8EEESG_EEENS5_IJSG_SC_EEEEEEEvNS4_8identityESY_S18_vS19_EENS_8epilogue10collective6detail29Sm90TmaWarpSpecializedAdapterINS1C_15DefaultEpilogueIaSJ_SJ_NS1B_6thread17LinearCombinationIaLi1EiiLNS1G_9ScaleType4KindE0ELNS_15FloatRoundStyleE2EaEENS1_15EpilogueDefaultEEEEEvvEEEEvNT_6ParamsE:
        .type           _ZN7cutlass13device_kernelINS_4gemm6kernel13GemmUniversalIN4cute5tupleIJiiiiEEENS1_10collective13CollectiveMmaINS1_34MainloopSm90TmaGmmaWarpSpecializedILi4ENS5_IJNS4_1CILi2EEESB_NSA_ILi1EEEEEENS1_32KernelTmaWarpSpecializedPingpongEEENS5_IJNSA_ILi64EEENSA_ILi128EEESG_EEEaNS5_IJlSC_lEEEaSJ_NS4_8TiledMMAINS4_8MMA_AtomIJNS4_4SM904GMMA27MMA_64x128x32_S32S8S8_SS_TNEEEENS4_6LayoutINS5_IJSC_SC_SC_EEENS5_IJNSA_ILi0EEESS_SS_EEEEENS5_IJNS4_10UnderscoreESV_SV_EEEEENS4_23SM90_TMA_LOAD_MULTICASTENS4_14ComposedLayoutINS4_7SwizzleILi2ELi4ELi3EEENS4_18smem_ptr_flag_bitsILi8EEENSQ_INS5_IJNSA_ILi8EEESG_EEENS5_IJSG_SC_EEEEEEEvNS4_8identityESY_S18_vS19_EENS_8epilogue10collective6detail29Sm90TmaWarpSpecializedAdapterINS1C_15DefaultEpilogueIaSJ_SJ_NS1B_6thread17LinearCombinationIaLi1EiiLNS1G_9ScaleType4KindE0ELNS_15FloatRoundStyleE2EaEENS1_15EpilogueDefaultEEEEEvvEEEEvNT_6ParamsE,@function
        .size           _ZN7cutlass13device_kernelINS_4gemm6kernel13GemmUniversalIN4cute5tupleIJiiiiEEENS1_10collective13CollectiveMmaINS1_34MainloopSm90TmaGmmaWarpSpecializedILi4ENS5_IJNS4_1CILi2EEESB_NSA_ILi1EEEEEENS1_32KernelTmaWarpSpecializedPingpongEEENS5_IJNSA_ILi64EEENSA_ILi128EEESG_EEEaNS5_IJlSC_lEEEaSJ_NS4_8TiledMMAINS4_8MMA_AtomIJNS4_4SM904GMMA27MMA_64x128x32_S32S8S8_SS_TNEEEENS4_6LayoutINS5_IJSC_SC_SC_EEENS5_IJNSA_ILi0EEESS_SS_EEEEENS5_IJNS4_10UnderscoreESV_SV_EEEEENS4_23SM90_TMA_LOAD_MULTICASTENS4_14ComposedLayoutINS4_7SwizzleILi2ELi4ELi3EEENS4_18smem_ptr_flag_bitsILi8EEENSQ_INS5_IJNSA_ILi8EEESG_EEENS5_IJSG_SC_EEEEEEEvNS4_8identityESY_S18_vS19_EENS_8epilogue10collective6detail29Sm90TmaWarpSpecializedAdapterINS1C_15DefaultEpilogueIaSJ_SJ_NS1B_6thread17LinearCombinationIaLi1EiiLNS1G_9ScaleType4KindE0ELNS_15FloatRoundStyleE2EaEENS1_15EpilogueDefaultEEEEEvvEEEEvNT_6ParamsE,(.L_x_204 - _ZN7cutlass13device_kernelINS_4gemm6kernel13GemmUniversalIN4cute5tupleIJiiiiEEENS1_10collective13CollectiveMmaINS1_34MainloopSm90TmaGmmaWarpSpecializedILi4ENS5_IJNS4_1CILi2EEESB_NSA_ILi1EEEEEENS1_32KernelTmaWarpSpecializedPingpongEEENS5_IJNSA_ILi64EEENSA_ILi128EEESG_EEEaNS5_IJlSC_lEEEaSJ_NS4_8TiledMMAINS4_8MMA_AtomIJNS4_4SM904GMMA27MMA_64x128x32_S32S8S8_SS_TNEEEENS4_6LayoutINS5_IJSC_SC_SC_EEENS5_IJNSA_ILi0EEESS_SS_EEEEENS5_IJNS4_10UnderscoreESV_SV_EEEEENS4_23SM90_TMA_LOAD_MULTICASTENS4_14ComposedLayoutINS4_7SwizzleILi2ELi4ELi3EEENS4_18smem_ptr_flag_bitsILi8EEENSQ_INS5_IJNSA_ILi8EEESG_EEENS5_IJSG_SC_EEEEEEEvNS4_8identityESY_S18_vS19_EENS_8epilogue10collective6detail29Sm90TmaWarpSpecializedAdapterINS1C_15DefaultEpilogueIaSJ_SJ_NS1B_6thread17LinearCombinationIaLi1EiiLNS1G_9ScaleType4KindE0ELNS_15FloatRoundStyleE2EaEENS1_15EpilogueDefaultEEEEEvvEEEEvNT_6ParamsE)
        .other          _ZN7cutlass13device_kernelINS_4gemm6kernel13GemmUniversalIN4cute5tupleIJiiiiEEENS1_10collective13CollectiveMmaINS1_34MainloopSm90TmaGmmaWarpSpecializedILi4ENS5_IJNS4_1CILi2EEESB_NSA_ILi1EEEEEENS1_32KernelTmaWarpSpecializedPingpongEEENS5_IJNSA_ILi64EEENSA_ILi128EEESG_EEEaNS5_IJlSC_lEEEaSJ_NS4_8TiledMMAINS4_8MMA_AtomIJNS4_4SM904GMMA27MMA_64x128x32_S32S8S8_SS_TNEEEENS4_6LayoutINS5_IJSC_SC_SC_EEENS5_IJNSA_ILi0EEESS_SS_EEEEENS5_IJNS4_10UnderscoreESV_SV_EEEEENS4_23SM90_TMA_LOAD_MULTICASTENS4_14ComposedLayoutINS4_7SwizzleILi2ELi4ELi3EEENS4_18smem_ptr_flag_bitsILi8EEENSQ_INS5_IJNSA_ILi8EEESG_EEENS5_IJSG_SC_EEEEEEEvNS4_8identityESY_S18_vS19_EENS_8epilogue10collective6detail29Sm90TmaWarpSpecializedAdapterINS1C_15DefaultEpilogueIaSJ_SJ_NS1B_6thread17LinearCombinationIaLi1EiiLNS1G_9ScaleType4KindE0ELNS_15FloatRoundStyleE2EaEENS1_15EpilogueDefaultEEEEEvvEEEEvNT_6ParamsE,@"STO_CUDA_ENTRY STV_DEFAULT"
_ZN7cutlass13device_kernelINS_4gemm6kernel13GemmUniversalIN4cute5tupleIJiiiiEEENS1_10collective13CollectiveMmaINS1_34MainloopSm90TmaGmmaWarpSpecializedILi4ENS5_IJNS4_1CILi2EEESB_NSA_ILi1EEEEEENS1_32KernelTmaWarpSpecializedPingpongEEENS5_IJNSA_ILi64EEENSA_ILi128EEESG_EEEaNS5_IJlSC_lEEEaSJ_NS4_8TiledMMAINS4_8MMA_AtomIJNS4_4SM904GMMA27MMA_64x128x32_S32S8S8_SS_TNEEEENS4_6LayoutINS5_IJSC_SC_SC_EEENS5_IJNSA_ILi0EEESS_SS_EEEEENS5_IJNS4_10UnderscoreESV_SV_EEEEENS4_23SM90_TMA_LOAD_MULTICASTENS4_14ComposedLayoutINS4_7SwizzleILi2ELi4ELi3EEENS4_18smem_ptr_flag_bitsILi8EEENSQ_INS5_IJNSA_ILi8EEESG_EEENS5_IJSG_SC_EEEEEEEvNS4_8identityESY_S18_vS19_EENS_8epilogue10collective6detail29Sm90TmaWarpSpecializedAdapterINS1C_15DefaultEpilogueIaSJ_SJ_NS1B_6thread17LinearCombinationIaLi1EiiLNS1G_9ScaleType4KindE0ELNS_15FloatRoundStyleE2EaEENS1_15EpilogueDefaultEEEEEvvEEEEvNT_6ParamsE:
[----:B------:R-:W0:Y:S01]  /*0000*/  LDC R1, c[0x0][0x28] ;  /* 0x00000a00ff017b82 */ /* 0x000e220000000800 */
[----:B------:R-:W1:Y:S01]  /*0010*/  S2R R0, SR_TID.X ;  /* 0x0000000000007919 */ /* 0x000e620000002100 */
[----:B------:R-:W-:Y:S01]  /*0020*/  ELECT P0, URZ, PT ;  /* 0x00000000003f782f */ /* 0x000fe20003800000 */
[----:B------:R-:W-:Y:S01]  /*0030*/  BSSY B0, `(.L_x_0) ;  /* 0x0000014000007945 */ /* 0x000fe20003800000 */
[--C-:B-1----:R-:W-:Y:S02]  /*0040*/  SHF.R.U32.HI R2, RZ, 0x5, R0.reuse ;  /* 0x00000005ff027819 */ /* 0x102fe40000011600 */
[----:B------:R-:W-:-:S03]  /*0050*/  SHF.R.U32.HI R4, RZ, 0x7, R0 ;  /* 0x00000007ff047819 */ /* 0x000fc60000011600 */
[----:B------:R-:W1:Y:S02]  /*0060*/  SHFL.IDX PT, R3, R2, RZ, 0x1f ;  /* 0x00001fff02037589 */ /* 0x000e6400000e0000 */
[----:B-1----:R-:W-:Y:S02]  /*0070*/  R2UR UR6, R3 ;  /* 0x00000000030672ca */ /* 0x002fe400000e0000 */
[----:B------:R1:W2:Y:S11]  /*0080*/  SHFL.IDX PT, R3, R4, RZ, 0x1f ;  /* 0x00001fff04037589 */ /* 0x0002b600000e0000 */
[----:B------:R-:W-:-:S02]  /*0090*/  USHF.R.S32.HI UR4, URZ, 0x1f, UR6 ;  /* 0x0000001f3f047899 */ /* 0x000fc40008011406 */
[----:B------:R-:W-:Y:S02]  /*00a0*/  ISETP.NE.OR P0, PT, RZ, UR6, !P0 ;  /* 0x00000006ff007c0c */ /* 0x000fe4000c705670 */
[----:B------:R-:W-:-:S04]  /*00b0*/  ULEA.HI UR4, UR4, UR6, URZ, 0x2 ;  /* 0x0000000604047291 */ /* 0x000fc8000f8f103f */
[----:B------:R-:W-:-:S04]  /*00c0*/  ULOP3.LUT UR4, UR4, 0xfffffffc, URZ, 0xc0, !UPT ;  /* 0xfffffffc04047892 */ /* 0x000fc8000f8ec03f */
[----:B------:R-:W-:-:S03]  /*00d0*/  UIADD3 UR6, UR6, -UR4, URZ ;  /* 0x8000000406067290 */ /* 0x000fc6000fffe03f */
[----:B012---:R-:W-:Y:S09]  /*00e0*/  @P0 BRA `(.L_x_1) ;  /* 0x0000000000200947 */ /* 0x007ff20003800000 */
[----:B------:R-:W-:Y:S02]  /*00f0*/  ULDC.64 UR4, c[0x0][0x198] ;  /* 0x0000660000047ab9 */ /* 0x000fe40000000a00 */
[----:B------:R-:W-:Y:S02]  /*0100*/  UIADD3 UR8, UP0, UR4, 0xf0, URZ ;  /* 0x000000f004087890 */ /* 0x000fe4000ff1e03f */
[----:B------:R-:W-:Y:S02]  /*0110*/  UIADD3 UR4, UP1, UR4, 0x1f0, URZ ;  /* 0x000001f004047890 */ /* 0x000fe4000ff3e03f */
[----:B------:R-:W-:Y:S02]  /*0120*/  UIADD3.X UR9, URZ, UR5, URZ, UP0, !UPT ;  /* 0x000000053f097290 */ /* 0x000fe400087fe43f */
[----:B------:R-:W-:-:S07]  /*0130*/  UIADD3.X UR5, URZ, UR5, URZ, UP1, !UPT ;  /* 0x000000053f057290 */ /* 0x000fce0008ffe43f */
[----:B------:R0:W-:Y:S02]  /*0140*/  UTMACCTL.PF [UR8] ;  /* 0x00000000080079b9 */ /* 0x0001e40008040000 */
[----:B------:R0:W-:Y:S02]  /*0150*/  UTMACCTL.PF [UR4] ;  /* 0x00000000040079b9 */ /* 0x0001e40008040000 */
[----:B0-----:R-:W-:Y:S01]  /*0160*/  NOP ;  /* 0x0000000000007918 */ /* 0x001fe20000000000 */
.L_x_1:
[----:B------:R-:W-:Y:S05]  /*0170*/  BSYNC B0 ;  /* 0x0000000000007941 */ /* 0x000fea0003800000 */
.L_x_0:
[----:B------:R-:W0:Y:S01]  /*0180*/  SHFL.IDX PT, R5, R2, RZ, 0x1f ;  /* 0x00001fff02057589 */ /* 0x000e2200000e0000 */
[----:B------:R-:W-:Y:S01]  /*0190*/  R2UR UR19, R3 ;  /* 0x00000000031372ca */ /* 0x000fe200000e0000 */
[----:B------:R-:W-:-:S04]  /*01a0*/  UISETP.NE.AND UP0, UPT, UR6, 0x3, UPT ;  /* 0x000000030600788c */ /* 0x000fc8000bf05270 */
[----:B------:R-:W-:-:S08]  /*01b0*/  UISETP.EQ.OR UP0, UPT, UR6, URZ, !UP0 ;  /* 0x0000003f0600728c */ /* 0x000fd0000c702670 */
[----:B------:R-:W-:Y:S02]  /*01c0*/  UIADD3 UR14, UR19, -0x1, URZ ;  /* 0xffffffff130e7890 */ /* 0x000fe4000fffe03f */
[----:B------:R-:W-:Y:S02]  /*01d0*/  UISETP.EQ.AND UP0, UPT, UR19, URZ, UP0 ;  /* 0x0000003f1300728c */ /* 0x000fe40008702270 */
[----:B------:R-:W-:Y:S02]  /*01e0*/  UISETP.GE.U32.AND UP1, UPT, UR14, 0x2, UPT ;  /* 0x000000020e00788c */ /* 0x000fe4000bf26070 */
[----:B------:R-:W-:Y:S01]  /*01f0*/  USEL UR36, URZ, 0x1, !UP0 ;  /* 0x000000013f247887 */ /* 0x000fe2000c000000 */
[----:B0-----:R-:W-:-:S03]  /*0200*/  ISETP.NE.AND P0, PT, R5, RZ, PT ;  /* 0x000000ff0500720c */ /* 0x001fc60003f05270 */
[----:B------:R-:W-:-:S10]  /*0210*/  USEL UR36, UR36, 0x2, UP1 ;  /* 0x0000000224247887 */ /* 0x000fd40008800000 */
[----:B------:R-:W-:Y:S05]  /*0220*/  @P0 BRA `(.L_x_2) ;  /* 0x0000000000580947 */ /* 0x000fea0003800000 */
[----:B------:R-:W0:Y:S01]  /*0230*/  S2UR UR7, SR_CgaCtaId ;  /* 0x00000000000779c3 */ /* 0x000e220000008800 */
[----:B------:R-:W-:Y:S01]  /*0240*/  UMOV UR4, 0x400 ;  /* 0x0000040000047882 */ /* 0x000fe20000000000 */
[----:B------:R-:W-:Y:S01]  /*0250*/  UMOV UR5, 0x1 ;  /* 0x0000000100057882 */ /* 0x000fe20000000000 */
[----:B------:R-:W-:Y:S01]  /*0260*/  UMOV UR8, 0x3 ;  /* 0x0000000300087882 */ /* 0x000fe20000000000 */
[----:B------:R-:W-:Y:S01]  /*0270*/  ELECT P0, URZ, PT ;  /* 0x00000000003f782f */ /* 0x000fe20003800000 */
[----:B------:R-:W-:-:S04]  /*0280*/  UIADD3 UR8, -UR8, 0x100000, URZ ;  /* 0x0010000008087890 */ /* 0x000fc8000fffe13f */
[----:B------:R-:W-:Y:S02]  /*0290*/  USHF.L.U32 UR9, UR8, 0xb, URZ ;  /* 0x0000000b08097899 */ /* 0x000fe4000800063f */
[----:B------:R-:W-:Y:S02]  /*02a0*/  USHF.L.U32 UR8, UR8, 0x1, URZ ;  /* 0x0000000108087899 */ /* 0x000fe4000800063f */
[----:B0-----:R-:W-:Y:S02]  /*02b0*/  ULEA UR7, UR7, UR4, 0x18 ;  /* 0x0000000407077291 */ /* 0x001fe4000f8ec03f */
[----:B------:R-:W-:-:S04]  /*02c0*/  UIADD3 UR4, -UR5, 0x100000, URZ ;  /* 0x0010000005047890 */ /* 0x000fc8000fffe13f */
[----:B------:R-:W-:Y:S02]  /*02d0*/  USHF.L.U32 UR5, UR4, 0xb, URZ ;  /* 0x0000000b04057899 */ /* 0x000fe4000800063f */
[----:B------:R-:W-:Y:S01]  /*02e0*/  USHF.L.U32 UR4, UR4, 0x1, URZ ;  /* 0x0000000104047899 */ /* 0x000fe2000800063f */
[----:B------:R-:W0:Y:S11]  /*02f0*/  FENCE.VIEW.ASYNC.S ;  /* 0x00000000000073c6 */ /* 0x000e360000000000 */
[----:B0-----:R0:W1:Y:S01]  /*0300*/  SYNCS.EXCH.64 URZ, [UR7], UR4 ;  /* 0x00000004073f75b2 */ /* 0x0010620008000100 */
[----:B------:R0:W2:Y:S01]  /*0310*/  SYNCS.EXCH.64 URZ, [UR7+0x20], UR8 ;  /* 0x00002008073f75b2 */ /* 0x0000a20008000100 */
[----:B------:R0:W3:Y:S01]  /*0320*/  SYNCS.EXCH.64 URZ, [UR7+0x8], UR4 ;  /* 0x00000804073f75b2 */ /* 0x0000e20008000100 */
[----:B------:R0:W4:Y:S01]  /*0330*/  SYNCS.EXCH.64 URZ, [UR7+0x28], UR8 ;  /* 0x00002808073f75b2 */ /* 0x0001220008000100 */
[----:B------:R0:W0:Y:S01]  /*0340*/  SYNCS.EXCH.64 URZ, [UR7+0x10], UR4 ;  /* 0x00001004073f75b2 */ /* 0x0000220008000100 */
[----:B------:R0:W0:Y:S01]  /*0350*/  SYNCS.EXCH.64 URZ, [UR7+0x30], UR8 ;  /* 0x00003008073f75b2 */ /* 0x0000220008000100 */
[----:B------:R0:W0:Y:S01]  /*0360*/  SYNCS.EXCH.64 URZ, [UR7+0x18], UR4 ;  /* 0x00001804073f75b2 */ /* 0x0000220008000100 */
[----:B------:R0:W0:Y:S01]  /*0370*/  SYNCS.EXCH.64 URZ, [UR7+0x38], UR8 ;  /* 0x00003808073f75b2 */ /* 0x0000220008000100 */
[----:B------:R-:W-:Y:S01]  /*0380*/  NOP ;  /* 0x0000000000007918 */ /* 0x000fe20000000000 */
.L_x_2:
[----:B------:R-:W5:Y:S01]  /*0390*/  S2UR UR15, SR_CTAID.X ;  /* 0x00000000000f79c3 */ /* 0x000f620000002500 */
[----:B------:R-:W1:Y:S01]  /*03a0*/  SHFL.IDX PT, R8, R2, RZ, 0x1f ;  /* 0x00001fff02087589 */ /* 0x000e6200000e0000 */
[----:B------:R-:W-:Y:S01]  /*03b0*/  SHF.R.S32.HI R3, RZ, 0x1f, R0 ;  /* 0x0000001fff037819 */ /* 0x000fe20000011400 */
[----:B0-----:R-:W-:Y:S01]  /*03c0*/  ULDC UR4, c[0x0][0x150] ;  /* 0x0000540000047ab9 */ /* 0x001fe20000000800 */
[----:B------:R-:W-:Y:S01]  /*03d0*/  ELECT P0, URZ, PT ;  /* 0x00000000003f782f */ /* 0x000fe20003800000 */
[----:B------:R0:W2:Y:S01]  /*03e0*/  SHFL.IDX PT, R9, R2, RZ, 0x1f ;  /* 0x00001fff02097589 */ /* 0x0000a200000e0000 */
[----:B------:R-:W-:Y:S02]  /*03f0*/  LEA.HI R3, R3, R0, RZ, 0x7 ;  /* 0x0000000003037211 */ /* 0x000fe400078f38ff */
[----:B------:R-:W-:Y:S01]  /*0400*/  ELECT P1, URZ, PT ;  /* 0x00000000003f782f */ /* 0x000fe20003820000 */
[----:B------:R-:W3:Y:S01]  /*0410*/  S2UR UR8, SR_CTAID.Y ;  /* 0x00000000000879c3 */ /* 0x000ee20000002600 */
[----:B------:R-:W-:Y:S01]  /*0420*/  ULDC UR7, c[0x0][0x144] ;  /* 0x0000510000077ab9 */ /* 0x000fe20000000800 */
[----:B------:R-:W-:Y:S01]  /*0430*/  LOP3.LUT R3, R3, 0xffffff80, RZ, 0xc0, !PT ;  /* 0xffffff8003037812 */ /* 0x000fe200078ec0ff */
[----:B------:R-:W-:Y:S01]  /*0440*/  UMOV UR18, 0x80 ;  /* 0x0000008000127882 */ /* 0x000fe20000000000 */
[----:B------:R-:W-:Y:S01]  /*0450*/  NOP ;  /* 0x0000000000007918 */ /* 0x000fe20000000000 */
[----:B0-----:R-:W-:Y:S01]  /*0460*/  SHF.R.S32.HI R2, RZ, 0x1f, R5 ;  /* 0x0000001fff027819 */ /* 0x001fe20000011405 */
[----:B------:R-:W-:Y:S01]  /*0470*/  NOP ;  /* 0x0000000000007918 */ /* 0x000fe20000000000 */
[----:B------:R-:W-:Y:S01]  /*0480*/  IMAD.IADD R3, R0, 0x1, -R3 ;  /* 0x0000000100037824 */ /* 0x000fe200078e0a03 */
[----:B------:R-:W-:Y:S01]  /*0490*/  ULDC UR17, c[0x0][0x148] ;  /* 0x0000520000117ab9 */ /* 0x000fe20000000800 */
[----:B------:R-:W-:Y:S01]  /*04a0*/  LEA.HI R2, R2, R5, RZ, 0x2 ;  /* 0x0000000502027211 */ /* 0x000fe200078f10ff */
[----:B------:R-:W-:Y:S01]  /*04b0*/  IMAD.MOV.U32 R23, RZ, RZ, 0x1 ;  /* 0x00000001ff177424 */ /* 0x000fe200078e00ff */
[----:B------:R-:W-:-:S02]  /*04c0*/  ISETP.NE.AND P2, PT, RZ, UR19, PT ;  /* 0x00000013ff007c0c */ /* 0x000fc4000bf45270 */
[----:B------:R-:W-:Y:S02]  /*04d0*/  SHF.R.S32.HI R6, RZ, 0x1f, R3 ;  /* 0x0000001fff067819 */ /* 0x000fe40000011403 */
[----:B------:R-:W-:Y:S02]  /*04e0*/  LOP3.LUT R2, R2, 0x3ffffffc, RZ, 0xc0, !PT ;  /* 0x3ffffffc02027812 */ /* 0x000fe400078ec0ff */
[----:B-----5:R-:W-:Y:S02]  /*04f0*/  I2FP.F32.U32 R10, UR15 ;  /* 0x0000000f000a7c45 */ /* 0x020fe40008201000 */
[----:B------:R-:W-:Y:S01]  /*0500*/  LEA.HI R7, R6, R3, RZ, 0x3 ;  /* 0x0000000306077211 */ /* 0x000fe200078f18ff */
[----:B------:R-:W-:Y:S01]  /*0510*/  IMAD.IADD R2, R5, 0x1, -R2 ;  /* 0x0000000105027824 */ /* 0x000fe200078e0a02 */
[----:B-1----:R-:W-:Y:S01]  /*0520*/  ISETP.NE.OR P0, PT, R8, RZ, !P0 ;  /* 0x000000ff0800720c */ /* 0x002fe20004705670 */
[----:B------:R-:W-:Y:S01]  /*0530*/  FMUL R10, R10, UR4 ;  /* 0x000000040a0a7c20 */ /* 0x000fe20008400000 */
[--C-:B------:R-:W-:Y:S01]  /*0540*/  SHF.R.S32.HI R8, RZ, 0x3, R7.reuse ;  /* 0x00000003ff087819 */ /* 0x100fe20000011407 */
[----:B------:R-:W-:Y:S01]  /*0550*/  ULDC UR4, c[0x0][0x154] ;  /* 0x0000550000047ab9 */ /* 0x000fe20000000800 */
[----:B------:R-:W-:-:S02]  /*0560*/  SHF.R.S32.HI R7, RZ, 0x1f, R7 ;  /* 0x0000001fff077819 */ /* 0x000fc40000011407 */
[----:B--2---:R-:W-:Y:S01]  /*0570*/  ISETP.NE.OR P1, PT, R9, RZ, !P1 ;  /* 0x000000ff0900720c */ /* 0x004fe20004f25670 */
[----:B------:R-:W0:Y:S01]  /*0580*/  F2I.U32.TRUNC.NTZ R10, R10 ;  /* 0x0000000a000a7305 */ /* 0x000e22000020f000 */
[----:B------:R-:W-:Y:S02]  /*0590*/  LEA.HI R7, R7, R8, RZ, 0x2 ;  /* 0x0000000807077211 */ /* 0x000fe400078f10ff */
[----:B---3--:R-:W-:Y:S02]  /*05a0*/  I2FP.F32.U32 R9, UR8 ;  /* 0x0000000800097c45 */ /* 0x008fe40008201000 */
[----:B------:R-:W-:Y:S01]  /*05b0*/  LOP3.LUT R7, R7, 0xfffffffc, RZ, 0xc0, !PT ;  /* 0xfffffffc07077812 */ /* 0x000fe200078ec0ff */
[----:B------:R-:W-:Y:S02]  /*05c0*/  VOTEU.ALL UP0, P0 ;  /* 0x00000000003f7886 */ /* 0x000fe40000000000 */
[----:B------:R-:W-:Y:S02]  /*05d0*/  FMUL R9, R9, UR4 ;  /* 0x0000000409097c20 */ /* 0x000fe40008400000 */
[----:B------:R-:W-:Y:S01]  /*05e0*/  IMAD.IADD R7, R8, 0x1, -R7 ;  /* 0x0000000108077824 */ /* 0x000fe200078e0a07 */
[----:B------:R-:W1:Y:S01]  /*05f0*/  @!UP0 S2UR UR11, SR_CgaCtaId ;  /* 0x00000000000b89c3 */ /* 0x000e620000008800 */
[----:B------:R-:W-:Y:S01]  /*0600*/  VOTEU.ALL UP1, P1 ;  /* 0x00000000003f7886 */ /* 0x000fe20000820000 */
[----:B------:R-:W-:Y:S01]  /*0610*/  @!UP0 UMOV UR10, 0x400 ;  /* 0x00000400000a8882 */ /* 0x000fe20000000000 */
[----:B------:R-:W-:Y:S01]  /*0620*/  IMAD R2, R2, 0x4, R7 ;  /* 0x0000000402027824 */ /* 0x000fe200078e0207 */
[----:B0-----:R-:W-:Y:S01]  /*0630*/  R2UR UR4, R10 ;  /* 0x000000000a0472ca */ /* 0x001fe200000e0000 */
[----:B------:R-:W0:Y:S01]  /*0640*/  F2I.U32.TRUNC.NTZ R9, R9 ;  /* 0x0000000900097305 */ /* 0x000e22000020f000 */
[----:B------:R-:W-:Y:S01]  /*0650*/  @!UP1 UMOV UR13, 0x400 ;  /* 0x00000400000d9882 */ /* 0x000fe20000000000 */
[C---:B------:R-:W-:Y:S01]  /*0660*/  IMAD.SHL.U32 R5, R2.reuse, 0x4, RZ ;  /* 0x0000000402057824 */ /* 0x040fe200078e00ff */
[----:B------:R-:W2:Y:S01]  /*0670*/  @!UP1 S2UR UR16, SR_CgaCtaId ;  /* 0x00000000001099c3 */ /* 0x000ea20000008800 */
[C---:B------:R-:W-:Y:S01]  /*0680*/  LEA.HI R7, R2.reuse, R2, RZ, 0x1 ;  /* 0x0000000202077211 */ /* 0x040fe200078f08ff */
[----:B------:R-:W-:Y:S01]  /*0690*/  VOTEU.ALL UP2, P1 ;  /* 0x00000000003f7886 */ /* 0x000fe20000840000 */
[----:B------:R-:W-:Y:S01]  /*06a0*/  VOTEU.ALL UP3, P1 ;  /* 0x00000000003f7886 */ /* 0x000fe20000860000 */
[----:B------:R-:W-:Y:S01]  /*06b0*/  LOP3.LUT R22, R2, 0xc, R5, 0x78, !PT ;  /* 0x0000000c02167812 */ /* 0x000fe200078e7805 */
[----:B------:R-:W-:Y:S01]  /*06c0*/  VOTEU.ALL UP4, P1 ;  /* 0x00000000003f7886 */ /* 0x000fe20000880000 */
[----:B------:R-:W-:Y:S01]  /*06d0*/  LOP3.LUT R7, R7, 0xfffffffe, RZ, 0xc0, !PT ;  /* 0xfffffffe07077812 */ /* 0x000fe200078ec0ff */
[----:B------:R-:W-:Y:S01]  /*06e0*/  VOTEU.ALL UP5, P1 ;  /* 0x00000000003f7886 */ /* 0x000fe200008a0000 */
[----:B------:R-:W3:Y:S01]  /*06f0*/  LDC R5, c[0x0][0x140] ;  /* 0x00005000ff057b82 */ /* 0x000ee20000000800 */
[----:B------:R-:W-:-:S02]  /*0700*/  UIADD3 UR4, -UR4, URZ, URZ ;  /* 0x0000003f04047290 */ /* 0x000fc4000fffe13f */
[----:B------:R-:W-:Y:S01]  /*0710*/  IMAD.IADD R7, R2, 0x1, -R7 ;  /* 0x0000000102077824 */ /* 0x000fe200078e0a07 */
[----:B0-----:R-:W-:Y:S01]  /*0720*/  R2UR UR9, R9 ;  /* 0x00000000090972ca */ /* 0x001fe200000e0000 */
[----:B------:R-:W-:-:S03]  /*0730*/  UIMAD UR7, UR7, UR4, UR15 ;  /* 0x00000004070772a4 */ /* 0x000fc6000f8e020f */
[----:B------:R-:W-:Y:S01]  /*0740*/  UMOV UR4, 0x20 ;  /* 0x0000002000047882 */ /* 0x000fe20000000000 */
[----:B-1----:R-:W-:Y:S02]  /*0750*/  @!UP0 ULEA UR12, UR11, UR10, 0x18 ;  /* 0x0000000a0b0c8291 */ /* 0x002fe4000f8ec03f */
[----:B------:R-:W-:Y:S01]  /*0760*/  ISETP.NE.AND P3, PT, R7, UR7, PT ;  /* 0x0000000707007c0c */ /* 0x000fe2000bf65270 */
[----:B------:R-:W-:-:S04]  /*0770*/  @!UP0 UIADD3 UR4, -UR4, 0x100000, URZ ;  /* 0x0010000004048890 */ /* 0x000fc8000fffe13f */
[----:B------:R-:W-:Y:S02]  /*0780*/  @!UP0 USHF.L.U32 UR5, UR4, 0xb, URZ ;  /* 0x0000000b04058899 */ /* 0x000fe4000800063f */
[----:B------:R-:W-:Y:S01]  /*0790*/  @!UP0 USHF.L.U32 UR4, UR4, 0x1, URZ ;  /* 0x0000000104048899 */ /* 0x000fe2000800063f */
[----:B------:R0:W1:Y:S01]  /*07a0*/  SHFL.IDX PT, R7, R4, RZ, 0x1f ;  /* 0x00001fff04077589 */ /* 0x00006200000e0000 */
[----:B------:R-:W-:-:S04]  /*07b0*/  @!UP1 UIADD3 UR10, -UR18, 0x100000, URZ ;  /* 0x00100000120a9890 */ /* 0x000fc8000fffe13f */
[----:B------:R-:W-:Y:S02]  /*07c0*/  @!UP1 USHF.L.U32 UR11, UR10, 0xb, URZ ;  /* 0x0000000b0a0b9899 */ /* 0x000fe4000800063f */
[----:B------:R-:W-:Y:S02]  /*07d0*/  @!UP1 USHF.L.U32 UR10, UR10, 0x1, URZ ;  /* 0x000000010a0a9899 */ /* 0x000fe4000800063f */
[----:B--2---:R-:W-:Y:S01]  /*07e0*/  @!UP1 ULEA UR13, UR16, UR13, 0x18 ;  /* 0x0000000d100d9291 */ /* 0x004fe2000f8ec03f */
[----:B------:R-:W-:Y:S01]  /*07f0*/  VOTEU.ALL UP0, P0 ;  /* 0x00000000003f7886 */ /* 0x000fe20000000000 */
[----:B------:R-:W-:Y:S01]  /*0800*/  VOTEU.ALL UP1, P0 ;  /* 0x00000000003f7886 */ /* 0x000fe20000020000 */
[----:B------:R-:W-:Y:S01]  /*0810*/  UIADD3 UR9, -UR9, URZ, URZ ;  /* 0x0000003f09097290 */ /* 0x000fe2000fffe13f */
[----:B------:R-:W-:Y:S01]  /*0820*/  LOP3.LUT P0, RZ, R3, 0x7, RZ, 0xc0, !PT ;  /* 0x0000000703ff7812 */ /* 0x000fe2000780c0ff */
[----:B------:R-:W2:Y:S02]  /*0830*/  FENCE.VIEW.ASYNC.S ;  /* 0x00000000000073c6 */ /* 0x000ea40000000000 */
[----:B--2---:R-:W2:Y:S01]  /*0840*/  @!UP0 SYNCS.EXCH.64 URZ, [UR12+0x70], UR4 ;  /* 0x000070040c3f85b2 */ /* 0x004ea20008000100 */
[----:B------:R-:W-:-:S02]  /*0850*/  @P3 LEA.HI R2, R22, R22, RZ, 0x1 ;  /* 0x0000001616023211 */ /* 0x000fc400078f08ff */
[----:B---3--:R-:W-:Y:S02]  /*0860*/  ISETP.EQ.U32.AND P1, PT, R5, 0x1, PT ;  /* 0x000000010500780c */ /* 0x008fe40003f22070 */
[----:B------:R-:W-:Y:S02]  /*0870*/  @P3 SHF.R.S32.HI R2, RZ, 0x1, R2 ;  /* 0x00000001ff023819 */ /* 0x000fe40000011402 */
[----:B------:R-:W-:Y:S01]  /*0880*/  ISETP.LT.U32.AND P0, PT, R22, 0x4, !P0 ;  /* 0x000000041600780c */ /* 0x000fe20004701070 */
[----:B------:R3:W0:Y:S01]  /*0890*/  @!UP1 SYNCS.EXCH.64 URZ, [UR12+0x78], UR4 ;  /* 0x000078040c3f95b2 */ /* 0x0006220008000100 */
[----:B------:R-:W-:Y:S01]  /*08a0*/  NOP ;  /* 0x0000000000007918 */ /* 0x000fe20000000000 */
[----:B---3--:R-:W-:Y:S01]  /*08b0*/  UIMAD UR4, UR17, UR9, UR8 ;  /* 0x00000009110472a4 */ /* 0x008fe2000f8e0208 */
[----:B------:R3:W0:Y:S05]  /*08c0*/  @!UP2 SYNCS.EXCH.64 URZ, [UR13+0x50], UR10 ;  /* 0x0000500a0d3fa5b2 */ /* 0x00062a0008000100 */
[----:B------:R-:W-:-:S02]  /*08d0*/  @P3 ISETP.NE.AND P4, PT, R2, UR4, PT ;  /* 0x0000000402003c0c */ /* 0x000fc4000bf85270 */
[----:B------:R-:W-:Y:S02]  /*08e0*/  SEL R2, RZ, 0x1, !P0 ;  /* 0x00000001ff027807 */ /* 0x000fe40004000000 */
[----:B------:R-:W-:-:S04]  /*08f0*/  @P3 SEL R23, RZ, 0x1, P4 ;  /* 0x00000001ff173807 */ /* 0x000fc80002000000 */
[----:B------:R-:W-:Y:S01]  /*0900*/  LOP3.LUT R23, R23, R2, RZ, 0xc0, !PT ;  /* 0x0000000217177212 */ /* 0x000fe200078ec0ff */
[----:B------:R3:W0:Y:S01]  /*0910*/  @!UP3 SYNCS.EXCH.64 URZ, [UR13+0x58], UR10 ;  /* 0x0000580a0d3fb5b2 */ /* 0x0006220008000100 */
[----:B------:R3:W0:Y:S01]  /*0920*/  @!UP4 SYNCS.EXCH.64 URZ, [UR13+0x60], UR10 ;  /* 0x0000600a0d3fc5b2 */ /* 0x0006220008000100 */
[----:B------:R3:W0:Y:S01]  /*0930*/  @!UP5 SYNCS.EXCH.64 URZ, [UR13+0x68], UR10 ;  /* 0x0000680a0d3fd5b2 */ /* 0x0006220008000100 */
[----:B------:R-:W-:Y:S01]  /*0940*/  NOP ;  /* 0x0000000000007918 */ /* 0x000fe20000000000 */
[----:B-123--:R-:W-:Y:S05]  /*0950*/  @!P1 BRA `(.L_x_3) ;  /* 0x0000000000089947 */ /* 0x00efea0003800000 */
[----:B0---4-:R-:W-:Y:S01]  /*0960*/  UCGABAR_ARV ;  /* 0x00000000000079c7 */ /* 0x011fe20008000000 */
[----:B------:R-:W-:Y:S05]  /*0970*/  BRA `(.L_x_4) ;  /* 0x0000000000047947 */ /* 0x000fea0003800000 */
.L_x_3:
[----:B0---4-:R-:W-:Y:S01]  /*0980*/  NOP ;  /* 0x0000000000007918 */ /* 0x011fe20000000000 */
.L_x_4:
[----:B------:R-:W-:Y:S01]  /*0990*/  ULDC.64 UR4, c[0x0][0x598] ;  /* 0x0001660000047ab9 */ /* 0x000fe20000000a00 */
[----:B------:R-:W-:Y:S01]  /*09a0*/  ULDC.64 UR52, c[0x0][0x208] ;  /* 0x0000820000347ab9 */ /* 0x000fe20000000a00 */
[----:B------:R-:W-:-:S04]  /*09b0*/  ISETP.NE.U32.AND P0, PT, RZ, UR4, PT ;  /* 0x00000004ff007c0c */ /* 0x000fc8000bf05070 */
[----:B------:R-:W-:-:S13]  /*09c0*/  ISETP.NE.AND.EX P0, PT, RZ, UR5, PT, P0 ;  /* 0x00000005ff007c0c */ /* 0x000fda000bf05300 */
[----:B------:R-:W-:Y:S05]  /*09d0*/  @!P0 BRA `(.L_x_5) ;  /* 0x00000000001c8947 */ /* 0x000fea0003800000 */
[----:B------:R-:W0:Y:S02]  /*09e0*/  LDC.64 R4, c[0x0][0x598] ;  /* 0x00016600ff047b82 */ /* 0x000e240000000a00 */
[----:B0-----:R-:W2:Y:S02]  /*09f0*/  LDG.E.64 R4, desc[UR52][R4.64] ;  /* 0x0000003404047981 */ /* 0x001ea4000c1e1b00 */
[----:B--2---:R-:W-:-:S04]  /*0a00*/  ISETP.NE.U32.AND P0, PT, R4, RZ, PT ;  /* 0x000000ff0400720c */ /* 0x004fc80003f05070 */
[----:B------:R-:W-:-:S13]  /*0a10*/  ISETP.NE.AND.EX P0, PT, R5, RZ, PT, P0 ;  /* 0x000000ff0500720c */ /* 0x000fda0003f05300 */
[----:B------:R-:W-:Y:S05]  /*0a20*/  @!P0 BRA `(.L_x_5) ;  /* 0x0000000000088947 */ /* 0x000fea0003800000 */
[----:B------:R0:W5:Y:S01]  /*0a30*/  LD.E R88, desc[UR52][R4.64] ;  /* 0x0000003404587980 */ /* 0x000162000c101900 */
[----:B------:R-:W-:Y:S05]  /*0a40*/  BRA `(.L_x_6) ;  /* 0x0000000000247947 */ /* 0x000fea0003800000 */
.L_x_5:
[----:B------:R-:W-:Y:S02]  /*0a50*/  ULDC.64 UR4, c[0x0][0x588] ;  /* 0x0001620000047ab9 */ /* 0x000fe40000000a00 */
[----:B------:R-:W-:-:S04]  /*0a60*/  ISETP.NE.U32.AND P0, PT, RZ, UR4, PT ;  /* 0x00000004ff007c0c */ /* 0x000fc8000bf05070 */
[----:B------:R-:W-:-:S13]  /*0a70*/  ISETP.NE.AND.EX P0, PT, RZ, UR5, PT, P0 ;  /* 0x00000005ff007c0c */ /* 0x000fda000bf05300 */
[----:B------:R-:W-:Y:S05]  /*0a80*/  @!P0 BRA `(.L_x_7) ;  /* 0x00000000000c8947 */ /* 0x000fea0003800000 */
[----:B------:R-:W0:Y:S02]  /*0a90*/  LDC.64 R88, c[0x0][0x588] ;  /* 0x00016200ff587b82 */ /* 0x000e240000000a00 */
[----:B0-----:R1:W5:Y:S01]  /*0aa0*/  LDG.E R88, desc[UR52][R88.64] ;  /* 0x0000003458587981 */ /* 0x001362000c1e1900 */
[----:B------:R-:W-:Y:S05]  /*0ab0*/  BRA `(.L_x_6) ;  /* 0x0000000000087947 */ /* 0x000fea0003800000 */
.L_x_7:
[----:B------:R-:W-:Y:S02]  /*0ac0*/  ULDC UR4, c[0x0][0x580] ;  /* 0x0001600000047ab9 */ /* 0x000fe40000000800 */
[----:B------:R-:W-:-:S07]  /*0ad0*/  IMAD.U32 R88, RZ, RZ, UR4 ;  /* 0x00000004ff587e24 */ /* 0x000fce000f8e00ff */
.L_x_6:
[----:B------:R-:W-:Y:S02]  /*0ae0*/  ULDC.64 UR4, c[0x0][0x5a0] ;  /* 0x0001680000047ab9 */ /* 0x000fe40000000a00 */
[----:B------:R-:W-:-:S04]  /*0af0*/  ISETP.NE.U32.AND P0, PT, RZ, UR4, PT ;  /* 0x00000004ff007c0c */ /* 0x000fc8000bf05070 */
[----:B------:R-:W-:-:S13]  /*0b00*/  ISETP.NE.AND.EX P0, PT, RZ, UR5, PT, P0 ;  /* 0x00000005ff007c0c */ /* 0x000fda000bf05300 */
[----:B------:R-:W-:Y:S05]  /*0b10*/  @!P0 BRA `(.L_x_8) ;  /* 0x00000000001c8947 */ /* 0x000fea0003800000 */
[----:B0-----:R-:W0:Y:S02]  /*0b20*/  LDC.64 R4, c[0x0][0x5a0] ;  /* 0x00016800ff047b82 */ /* 0x001e240000000a00 */
[----:B0-----:R-:W2:Y:S02]  /*0b30*/  LDG.E.64 R4, desc[UR52][R4.64] ;  /* 0x0000003404047981 */ /* 0x001ea4000c1e1b00 */
[----:B--2---:R-:W-:-:S04]  /*0b40*/  ISETP.NE.U32.AND P0, PT, R4, RZ, PT ;  /* 0x000000ff0400720c */ /* 0x004fc80003f05070 */
[----:B------:R-:W-:-:S13]  /*0b50*/  ISETP.NE.AND.EX P0, PT, R5, RZ, PT, P0 ;  /* 0x000000ff0500720c */ /* 0x000fda0003f05300 */
[----:B------:R-:W-:Y:S05]  /*0b60*/  @!P0 BRA `(.L_x_8) ;  /* 0x0000000000088947 */ /* 0x000fea0003800000 */
[----:B-1----:R0:W5:Y:S01]  /*0b70*/  LD.E R89, desc[UR52][R4.64] ;  /* 0x0000003404597980 */ /* 0x002162000c101900 */
[----:B------:R-:W-:Y:S05]  /*0b80*/  BRA `(.L_x_9) ;  /* 0x0000000000247947 */ /* 0x000fea0003800000 */
.L_x_8:
[----:B------:R-:W-:Y:S02]  /*0b90*/  ULDC.64 UR4, c[0x0][0x590] ;  /* 0x0001640000047ab9 */ /* 0x000fe40000000a00 */
[----:B------:R-:W-:-:S04]  /*0ba0*/  ISETP.NE.U32.AND P0, PT, RZ, UR4, PT ;  /* 0x00000004ff007c0c */ /* 0x000fc8000bf05070 */
[----:B------:R-:W-:-:S13]  /*0bb0*/  ISETP.NE.AND.EX P0, PT, RZ, UR5, PT, P0 ;  /* 0x00000005ff007c0c */ /* 0x000fda000bf05300 */
[----:B------:R-:W-:Y:S05]  /*0bc0*/  @!P0 BRA `(.L_x_10) ;  /* 0x00000000000c8947 */ /* 0x000fea0003800000 */
[----:B0-----:R-:W1:Y:S02]  /*0bd0*/  LDC.64 R4, c[0x0][0x590] ;  /* 0x00016400ff047b82 */ /* 0x001e640000000a00 */
[----:B-1----:R1:W5:Y:S01]  /*0be0*/  LDG.E R89, desc[UR52][R4.64] ;  /* 0x0000003404597981 */ /* 0x002362000c1e1900 */
[----:B------:R-:W-:Y:S05]  /*0bf0*/  BRA `(.L_x_9) ;  /* 0x0000000000087947 */ /* 0x000fea0003800000 */
.L_x_10:
[----:B------:R-:W-:Y:S02]  /*0c00*/  ULDC UR4, c[0x0][0x584] ;  /* 0x0001610000047ab9 */ /* 0x000fe40000000800 */
[----:B-1----:R-:W-:-:S07]  /*0c10*/  IMAD.U32 R89, RZ, RZ, UR4 ;  /* 0x00000004ff597e24 */ /* 0x002fce000f8e00ff */
.L_x_9:
[----:B------:R-:W-:Y:S01]  /*0c20*/  ULDC UR4, c[0x0][0x65c] ;  /* 0x0001970000047ab9 */ /* 0x000fe20000000800 */
[----:B01----:R-:W0:Y:S01]  /*0c30*/  LDC.64 R4, c[0x0][0x650] ;  /* 0x00019400ff047b82 */ /* 0x003e220000000a00 */
[----:B------:R-:W-:Y:S01]  /*0c40*/  UISETP.NE.AND UP2, UPT, UR4, 0x1, UPT ;  /* 0x000000010400788c */ /* 0x000fe2000bf45270 */
[----:B------:R-:W-:Y:S01]  /*0c50*/  IMAD.MOV.U32 R19, RZ, RZ, -0x1 ;  /* 0xffffffffff137424 */ /* 0x000fe200078e00ff */
[----:B------:R-:W-:Y:S01]  /*0c60*/  UISETP.NE.AND UP0, UPT, UR19, 0x2, UPT ;  /* 0x000000021300788c */ /* 0x000fe2000bf05270 */
[----:B------:R-:W-:Y:S01]  /*0c70*/  IMAD.MOV.U32 R18, RZ, RZ, -0x1 ;  /* 0xffffffffff127424 */ /* 0x000fe200078e00ff */
[----:B------:R-:W-:-:S07]  /*0c80*/  UP2UR UR38, UPR, URZ, 0x4 ;  /* 0x000000043f267883 */ /* 0x000fce0008000000 */
[----:B------:R-:W-:Y:S01]  /*0c90*/  @UP2 ULDC UR12, c[0x0][0x10] ;  /* 0x00000400000c2ab9 */ /* 0x000fe20000000800 */
[----:B------:R-:W-:Y:S01]  /*0ca0*/  @UP2 UMOV UR4, UR8 ;  /* 0x0000000800042c82 */ /* 0x000fe20008000000 */
[----:B------:R-:W-:Y:S01]  /*0cb0*/  @UP2 UMOV UR5, URZ ;  /* 0x0000003f00052c82 */ /* 0x000fe20008000000 */
[----:B------:R-:W-:Y:S01]  /*0cc0*/  @!UP2 ULDC UR16, c[0x0][0xc] ;  /* 0x000003000010aab9 */ /* 0x000fe20000000800 */
[----:B------:R-:W-:Y:S01]  /*0cd0*/  @UP2 UIMAD.WIDE.U32 UR12, UR15, UR12, UR4 ;  /* 0x0000000c0f0c22a5 */ /* 0x000fe2000f8e0004 */
[----:B------:R-:W-:Y:S02]  /*0ce0*/  ULDC UR10, c[0x0][0xc] ;  /* 0x00000300000a7ab9 */ /* 0x000fe40000000800 */
[----:B------:R-:W-:Y:S01]  /*0cf0*/  @UP2 UMOV UR4, URZ ;  /* 0x0000003f00042c82 */ /* 0x000fe20008000000 */
[----:B------:R-:W-:Y:S01]  /*0d00*/  UMOV UR5, URZ ;  /* 0x0000003f00057c82 */ /* 0x000fe20008000000 */
[----:B------:R-:W-:Y:S01]  /*0d10*/  @UP2 UIADD3 UR18, UR13, UR4, URZ ;  /* 0x000000040d122290 */ /* 0x000fe2000fffe03f */
[----:B------:R-:W-:-:S02]  /*0d20*/  ULDC UR11, c[0x0][0x10] ;  /* 0x00000400000b7ab9 */ /* 0x000fc40000000800 */
[----:B------:R-:W-:Y:S01]  /*0d30*/  UMOV UR4, UR15 ;  /* 0x0000000f00047c82 */ /* 0x000fe20008000000 */
[----:B------:R-:W-:Y:S02]  /*0d40*/  UIMAD.WIDE.U32 UR10, UR10, UR11, URZ ;  /* 0x0000000b0a0a72a5 */ /* 0x000fe4000f8e003f */
[----:B------:R-:W-:Y:S01]  /*0d50*/  @!UP2 UIMAD.WIDE.U32 UR4, UR8, UR16, UR4 ;  /* 0x000000100804a2a5 */ /* 0x000fe2000f8e0004 */
[----:B------:R-:W-:Y:S02]  /*0d60*/  ULDC UR13, c[0x0][0x14] ;  /* 0x00000500000d7ab9 */ /* 0x000fe40000000800 */
[----:B------:R-:W-:Y:S02]  /*0d70*/  UIMAD.WIDE.U32 UR50, UR10, UR13, URZ ;  /* 0x0000000d0a3272a5 */ /* 0x000fe4000f8e003f */
[----:B------:R-:W-:Y:S02]  /*0d80*/  UIMAD UR37, UR11, UR13, URZ ;  /* 0x0000000d0b2572a4 */ /* 0x000fe4000f8e023f */
[----:B------:R-:W-:Y:S01]  /*0d90*/  @!UP2 UMOV UR12, UR4 ;  /* 0x00000004000cac82 */ /* 0x000fe20008000000 */
[----:B------:R-:W-:Y:S01]  /*0da0*/  @!UP2 UMOV UR18, UR5 ;  /* 0x000000050012ac82 */ /* 0x000fe20008000000 */
[----:B------:R-:W-:-:S02]  /*0db0*/  UIADD3 UR37, UR51, UR37, URZ ;  /* 0x0000002533257290 */ /* 0x000fc4000fffe03f */
[----:B------:R-:W-:-:S04]  /*0dc0*/  UIADD3 UR4, UP1, UR12, UR50, URZ ;  /* 0x000000320c047290 */ /* 0x000fc8000ff3e03f */
[----:B------:R-:W-:Y:S02]  /*0dd0*/  UIADD3.X UR5, UR18, UR37, URZ, UP1, !UPT ;  /* 0x0000002512057290 */ /* 0x000fe40008ffe43f */
[----:B------:R-:W-:Y:S02]  /*0de0*/  USEL UR4, UR4, UR12, !UP0 ;  /* 0x0000000c04047287 */ /* 0x000fe4000c000000 */
[----:B------:R-:W-:-:S04]  /*0df0*/  USEL UR5, UR5, UR18, !UP0 ;  /* 0x0000001205057287 */ /* 0x000fc8000c000000 */
[----:B0-----:R-:W-:Y:S01]  /*0e00*/  ISETP.LE.U32.AND P0, PT, R4, UR4, PT ;  /* 0x0000000404007c0c */ /* 0x001fe2000bf03070 */
[----:B------:R-:W-:Y:S01]  /*0e10*/  IMAD.U32 R16, RZ, RZ, UR4 ;  /* 0x00000004ff107e24 */ /* 0x000fe2000f8e00ff */
[----:B------:R-:W-:Y:S01]  /*0e20*/  PRMT R4, RZ, 0x7610, R4 ;  /* 0x00007610ff047816 */ /* 0x000fe20000000004 */
[----:B------:R-:W-:Y:S02]  /*0e30*/  IMAD.U32 R2, RZ, RZ, UR5 ;  /* 0x00000005ff027e24 */ /* 0x000fe4000f8e00ff */
[----:B------:R-:W-:-:S03]  /*0e40*/  IMAD.U32 R17, RZ, RZ, UR5 ;  /* 0x00000005ff117e24 */ /* 0x000fc6000f8e00ff */
[----:B------:R-:W-:Y:S01]  /*0e50*/  ISETP.GE.U32.AND.EX P0, PT, R2, R5, PT, P0 ;  /* 0x000000050200720c */ /* 0x000fe20003f06100 */
[----:B------:R-:W-:-:S12]  /*0e60*/  IMAD.MOV.U32 R2, RZ, RZ, -0x1 ;  /* 0xffffffffff027424 */ /* 0x000fd800078e00ff */
[----:B------:R-:W-:Y:S05]  /*0e70*/  @P0 BRA `(.L_x_11) ;  /* 0x0000000400500947 */ /* 0x000fea0003800000 */
[----:B------:R-:W-:Y:S01]  /*0e80*/  ULDC.64 UR18, c[0x0][0x628] ;  /* 0x00018a0000127ab9 */ /* 0x000fe20000000a00 */
[C---:B------:R-:W-:Y:S01]  /*0e90*/  R2UR UR20, R16.reuse ;  /* 0x00000000101472ca */ /* 0x040fe200000e0000 */
[----:B------:R-:W-:Y:S01]  /*0ea0*/  ULDC UR16, c[0x0][0x630] ;  /* 0x00018c0000107ab9 */ /* 0x000fe20000000800 */
[----:B------:R-:W-:Y:S02]  /*0eb0*/  ISETP.NE.U32.AND P0, PT, RZ, UR18, PT ;  /* 0x00000012ff007c0c */ /* 0x000fe4000bf05070 */
[----:B------:R-:W-:Y:S02]  /*0ec0*/  R2UR UR4, R16 ;  /* 0x00000000100472ca */ /* 0x000fe400000e0000 */
[----:B------:R-:W-:Y:S02]  /*0ed0*/  ISETP.NE.AND.EX P0, PT, RZ, UR19, PT, P0 ;  /* 0x00000013ff007c0c */ /* 0x000fe4000bf05300 */
[----:B------:R-:W-:-:S11]  /*0ee0*/  R2UR UR5, R17 ;  /* 0x00000000110572ca */ /* 0x000fd600000e0000 */
[----:B------:R-:W-:Y:S05]  /*0ef0*/  @!P0 BRA `(.L_x_12) ;  /* 0x0000000000308947 */ /* 0x000fea0003800000 */
[----:B------:R-:W-:Y:S01]  /*0f00*/  R2UR UR4, R16 ;  /* 0x00000000100472ca */ /* 0x000fe200000e0000 */
[----:B------:R-:W-:Y:S01]  /*0f10*/  ULDC UR12, c[0x0][0x634] ;  /* 0x00018d00000c7ab9 */ /* 0x000fe20000000800 */
[----:B------:R-:W-:-:S11]  /*0f20*/  R2UR UR15, R17 ;  /* 0x00000000110f72ca */ /* 0x000fd600000e0000 */
[----:B------:R-:W-:-:S04]  /*0f30*/  UIADD3 UR12, UP1, UR4, UR12, URZ ;  /* 0x0000000c040c7290 */ /* 0x000fc8000ff3e03f */
[----:B------:R-:W-:-:S04]  /*0f40*/  UIADD3.X UR15, URZ, UR15, URZ, UP1, !UPT ;  /* 0x0000000f3f0f7290 */ /* 0x000fc80008ffe43f */
[----:B------:R-:W-:-:S04]  /*0f50*/  UIMAD.WIDE.U32 UR4, UR15, UR18, URZ ;  /* 0x000000120f0472a5 */ /* 0x000fc8000f8e003f */
[----:B------:R-:W-:Y:S02]  /*0f60*/  UIMAD.WIDE.U32 UR10, UP1, UR12, UR19, UR4 ;  /* 0x000000130c0a72a5 */ /* 0x000fe4000f820004 */
[----:B------:R-:W-:Y:S02]  /*0f70*/  UIMAD.WIDE.U32 UR4, UR12, UR18, URZ ;  /* 0x000000120c0472a5 */ /* 0x000fe4000f8e003f */
[----:B------:R-:W-:Y:S02]  /*0f80*/  UIADD3.X UR13, URZ, URZ, URZ, UP1, !UPT ;  /* 0x0000003f3f0d7290 */ /* 0x000fe40008ffe43f */
[----:B------:R-:W-:Y:S01]  /*0f90*/  UIADD3 URZ, UP1, UR5, UR10, URZ ;  /* 0x0000000a053f7290 */ /* 0x000fe2000ff3e03f */
[----:B------:R-:W-:-:S03]  /*0fa0*/  UMOV UR12, UR11 ;  /* 0x0000000b000c7c82 */ /* 0x000fc60008000000 */
[----:B------:R-:W-:-:S12]  /*0fb0*/  UIMAD.WIDE.U32.X UR4, UR15, UR19, UR12, UP1 ;  /* 0x000000130f0472a5 */ /* 0x000fd800088e040c */
.L_x_12:
[----:B------:R-:W-:Y:S01]  /*0fc0*/  USHF.R.U64 UR4, UR4, UR16, UR5 ;  /* 0x0000001004047299 */ /* 0x000fe20008001205 */
[----:B------:R-:W-:Y:S01]  /*0fd0*/  R2UR UR11, R17 ;  /* 0x00000000110b72ca */ /* 0x000fe200000e0000 */
[----:B------:R-:W-:Y:S02]  /*0fe0*/  USHF.R.U32.HI UR5, URZ, UR16, UR5 ;  /* 0x000000103f057299 */ /* 0x000fe40008011605 */
[----:B------:R-:W-:Y:S01]  /*0ff0*/  UIADD3 UR12, UP1, URZ, -UR4, URZ ;  /* 0x800000043f0c7290 */ /* 0x000fe2000ff3e03f */
[----:B------:R-:W-:Y:S01]  /*1000*/  ULDC.64 UR18, c[0x0][0x620] ;  /* 0x0001880000127ab9 */ /* 0x000fe20000000a00 */
[----:B------:R-:W-:Y:S02]  /*1010*/  UISETP.NE.AND UP2, UPT, UR38, URZ, UPT ;  /* 0x0000003f2600728c */ /* 0x000fe4000bf45270 */
[----:B------:R-:W-:Y:S01]  /*1020*/  UIADD3.X UR5, URZ, ~UR5, URZ, UP1, !UPT ;  /* 0x800000053f057290 */ /* 0x000fe20008ffe43f */
[----:B------:R-:W-:Y:S01]  /*1030*/  UMOV UR10, UR20 ;  /* 0x00000014000a7c82 */ /* 0x000fe20008000000 */
[----:B------:R-:W-:-:S02]  /*1040*/  ULDC UR13, c[0x0][0x618] ;  /* 0x00018600000d7ab9 */ /* 0x000fc40000000800 */
[----:B------:R-:W-:Y:S02]  /*1050*/  UIMAD UR5, UR5, UR18, URZ ;  /* 0x00000012050572a4 */ /* 0x000fe4000f8e023f */
[----:B------:R-:W-:Y:S02]  /*1060*/  UIMAD.WIDE.U32 UR10, UR12, UR18, UR10 ;  /* 0x000000120c0a72a5 */ /* 0x000fe4000f8e000a */
[----:B------:R-:W-:Y:S02]  /*1070*/  UIMAD UR12, UR12, UR19, UR5 ;  /* 0x000000130c0c72a4 */ /* 0x000fe4000f8e0205 */
[----:B------:R-:W-:Y:S02]  /*1080*/  @UP2 UIMAD UR7, UR17, UR9, UR8 ;  /* 0x00000009110722a4 */ /* 0x000fe4000f8e0208 */
[----:B------:R-:W-:Y:S01]  /*1090*/  UIADD3 UR11, UR11, UR12, URZ ;  /* 0x0000000c0b0b7290 */ /* 0x000fe2000fffe03f */
[----:B------:R-:W-:Y:S01]  /*10a0*/  ULDC.64 UR8, c[0x0][0x640] ;  /* 0x0001900000087ab9 */ /* 0x000fe20000000a00 */
[----:B------:R-:W-:-:S02]  /*10b0*/  ULDC UR15, c[0x0][0x608] ;  /* 0x00018200000f7ab9 */ /* 0x000fc40000000800 */
[----:B------:R-:W-:Y:S01]  /*10c0*/  USHF.R.U64 UR20, UR10, UR13, UR11 ;  /* 0x0000000d0a147299 */ /* 0x000fe2000800120b */
[----:B------:R-:W-:Y:S01]  /*10d0*/  ISETP.NE.U32.AND P0, PT, RZ, UR8, PT ;  /* 0x00000008ff007c0c */ /* 0x000fe2000bf05070 */
[----:B------:R-:W-:Y:S01]  /*10e0*/  USHF.R.U32.HI UR11, URZ, UR13, UR11 ;  /* 0x0000000d3f0b7299 */ /* 0x000fe2000801160b */
[----:B------:R-:W-:Y:S02]  /*10f0*/  ULDC UR21, c[0x0][0x658] ;  /* 0x0001960000157ab9 */ /* 0x000fe40000000800 */
[----:B------:R-:W-:Y:S01]  /*1100*/  ISETP.NE.AND.EX P0, PT, RZ, UR9, PT, P0 ;  /* 0x00000009ff007c0c */ /* 0x000fe2000bf05300 */
[----:B------:R-:W-:Y:S02]  /*1110*/  USHF.R.U64 UR25, UR20, UR15, UR11 ;  /* 0x0000000f14197299 */ /* 0x000fe4000800120b */
[----:B------:R-:W-:Y:S01]  /*1120*/  USHF.R.U32.HI UR11, URZ, UR15, UR11 ;  /* 0x0000000f3f0b7299 */ /* 0x000fe2000801160b */
[----:B------:R-:W-:Y:S01]  /*1130*/  UMOV UR10, 0xffffffff ;  /* 0xffffffff000a7882 */ /* 0x000fe20000000000 */
[----:B------:R-:W-:Y:S01]  /*1140*/  ULDC UR5, c[0x0][0x600] ;  /* 0x0001800000057ab9 */ /* 0x000fe20000000800 */
[----:B------:R-:W-:-:S02]  /*1150*/  USHF.L.U32 UR10, UR10, UR21, URZ ;  /* 0x000000150a0a7299 */ /* 0x000fc4000800063f */
[----:B------:R-:W-:Y:S02]  /*1160*/  USHF.R.U64 UR26, UR25, UR21, UR11 ;  /* 0x00000015191a7299 */ /* 0x000fe4000800120b */
[----:B------:R-:W-:Y:S02]  /*1170*/  ULOP3.LUT UR15, URZ, UR10, URZ, 0x33, !UPT ;  /* 0x0000000a3f0f7292 */ /* 0x000fe4000f8e333f */
[----:B------:R-:W-:Y:S02]  /*1180*/  UIADD3 UR19, UR5, -0x1, URZ ;  /* 0xffffffff05137890 */ /* 0x000fe4000fffe03f */
[----:B------:R-:W-:Y:S01]  /*1190*/  USHF.R.U32.HI UR11, URZ, UR21, UR11 ;  /* 0x000000153f0b7299 */ /* 0x000fe2000801160b */
[----:B------:R-:W-:Y:S01]  /*11a0*/  ULDC UR22, c[0x0][0x648] ;  /* 0x0001920000167ab9 */ /* 0x000fe20000000800 */
[----:B------:R-:W-:Y:S01]  /*11b0*/  ULDC UR23, c[0x0][0x638] ;  /* 0x00018e0000177ab9 */ /* 0x000fe20000000800 */
[----:B------:R-:W-:Y:S01]  /*11c0*/  UMOV UR24, 0x1 ;  /* 0x0000000100187882 */ /* 0x000fe20000000000 */
[----:B------:R-:W-:Y:S01]  /*11d0*/  UMOV UR10, UR26 ;  /* 0x0000001a000a7c82 */ /* 0x000fe20008000000 */
[----:B------:R-:W-:Y:S07]  /*11e0*/  @!P0 BRA `(.L_x_13) ;  /* 0x0000000000308947 */ /* 0x000fee0003800000 */
[----:B------:R-:W-:Y:S02]  /*11f0*/  ULDC UR16, c[0x0][0x64c] ;  /* 0x0001930000107ab9 */ /* 0x000fe40000000800 */
        /* <DEDUP_REMOVED lines=8> */
[----:B------:R-:W-:-:S07]  /*1280*/  UIMAD.WIDE.U32.X UR8, UR18, UR9, UR16, UP1 ;  /* 0x00000009120872a5 */ /* 0x000fce00088e0410 */
[----:B------:R-:W-:Y:S01]  /*1290*/  UMOV UR10, UR8 ;  /* 0x00000008000a7c82 */ /* 0x000fe20008000000 */
[----:B------:R-:W-:-:S05]  /*12a0*/  UMOV UR11, UR9 ;  /* 0x00000009000b7c82 */ /* 0x000fca0008000000 */
.L_x_13:
[----:B------:R-:W-:Y:S01]  /*12b0*/  USHF.R.U64 UR9, UR10, UR22, UR11 ;  /* 0x000000160a097299 */ /* 0x000fe2000800120b */
[----:B------:R-:W-:Y:S01]  /*12c0*/  IMAD.MOV.U32 R4, RZ, RZ, 0x1 ;  /* 0x00000001ff047424 */ /* 0x000fe200078e00ff */
[----:B------:R-:W-:Y:S01]  /*12d0*/  USHF.L.U32 UR8, UR24, UR21, URZ ;  /* 0x0000001518087299 */ /* 0x000fe2000800063f */
[----:B------:R-:W-:Y:S01]  /*12e0*/  IMAD.U32 R2, RZ, RZ, UR4 ;  /* 0x00000004ff027e24 */ /* 0x000fe2000f8e00ff */
[----:B------:R-:W-:Y:S02]  /*12f0*/  ULOP3.LUT UR15, UR25, UR15, URZ, 0xc0, !UPT ;  /* 0x0000000f190f7292 */ /* 0x000fe4000f8ec03f */
[----:B------:R-:W-:Y:S02]  /*1300*/  UIADD3 UR10, -UR9, URZ, URZ ;  /* 0x0000003f090a7290 */ /* 0x000fe4000fffe13f */
[----:B------:R-:W-:Y:S02]  /*1310*/  UIMAD UR15, UR8, UR9, UR15 ;  /* 0x00000009080f72a4 */ /* 0x000fe4000f8e020f */
[----:B------:R-:W-:-:S02]  /*1320*/  ULOP3.LUT UR19, UR20, UR19, URZ, 0xc0, !UPT ;  /* 0x0000001314137292 */ /* 0x000fc4000f8ec03f */
[----:B------:R-:W-:Y:S01]  /*1330*/  UIMAD UR8, UR10, UR23, UR26 ;  /* 0x000000170a0872a4 */ /* 0x000fe2000f8e021a */
[----:B------:R-:W-:Y:S01]  /*1340*/  ULDC UR9, c[0x0][0x610] ;  /* 0x0001840000097ab9 */ /* 0x000fe20000000800 */
[----:B------:R-:W-:Y:S02]  /*1350*/  UISETP.NE.AND UP1, UPT, UR38, URZ, UPT ;  /* 0x0000003f2600728c */ /* 0x000fe4000bf25270 */
[----:B------:R-:W-:Y:S02]  /*1360*/  UIMAD UR7, UR15, UR9, UR7 ;  /* 0x000000090f0772a4 */ /* 0x000fe4000f8e0207 */
[----:B------:R-:W-:-:S04]  /*1370*/  UIMAD UR8, UR8, UR5, UR19 ;  /* 0x00000005080872a4 */ /* 0x000fc8000f8e0213 */
[----:B------:R-:W-:Y:S02]  /*1380*/  USEL UR5, UR8, UR7, !UP1 ;  /* 0x0000000708057287 */ /* 0x000fe4000c800000 */
[----:B------:R-:W-:-:S04]  /*1390*/  USEL UR7, UR7, UR8, !UP1 ;  /* 0x0000000807077287 */ /* 0x000fc8000c800000 */
[----:B------:R-:W-:Y:S02]  /*13a0*/  IMAD.U32 R18, RZ, RZ, UR5 ;  /* 0x00000005ff127e24 */ /* 0x000fe4000f8e00ff */
[----:B------:R-:W-:-:S07]  /*13b0*/  IMAD.U32 R19, RZ, RZ, UR7 ;  /* 0x00000007ff137e24 */ /* 0x000fce000f8e00ff */
.L_x_11:
[----:B------:R-:W-:Y:S05]  /*13c0*/  @!P1 BRA `(.L_x_14) ;  /* 0x00000000000c9947 */ /* 0x000fea0003800000 */
[----:B------:R-:W-:Y:S01]  /*13d0*/  UCGABAR_WAIT ;  /* 0x0000000000007dc7 */ /* 0x000fe20008000000 */
[----:B------:R-:W-:Y:S01]  /*13e0*/  CCTL.IVALL ;  /* 0x00000000ff00798f */ /* 0x000fe20002000000 */
[----:B------:R-:W-:Y:S05]  /*13f0*/  BRA `(.L_x_15) ;  /* 0x0000000000047947 */ /* 0x000fea0003800000 */
.L_x_14:
[----:B------:R-:W-:Y:S06]  /*1400*/  BAR.SYNC.DEFER_BLOCKING 0x0 ;  /* 0x0000000000007b1d */ /* 0x000fec0000010000 */
.L_x_15:
[----:B------:R-:W-:Y:S02]  /*1410*/  ULDC UR4, c[0x0][0x28c] ;  /* 0x0000a30000047ab9 */ /* 0x000fe40000000800 */
[----:B------:R-:W-:-:S04]  /*1420*/  UIADD3 UR4, UR4, 0x3f, URZ ;  /* 0x0000003f04047890 */ /* 0x000fc8000fffe03f */
[----:B------:R-:W-:-:S04]  /*1430*/  USHF.R.S32.HI UR5, URZ, 0x1f, UR4 ;  /* 0x0000001f3f057899 */ /* 0x000fc80008011404 */
[----:B------:R-:W-:-:S04]  /*1440*/  ULEA.HI UR5, UR5, UR4, URZ, 0x6 ;  /* 0x0000000405057291 */ /* 0x000fc8000f8f303f */
[----:B------:R-:W-:Y:S01]  /*1450*/  USHF.R.S32.HI UR39, URZ, 0x6, UR5 ;  /* 0x000000063f277899 */ /* 0x000fe20008011405 */
[----:B------:R-:W-:Y:S11]  /*1460*/  @!P2 BRA `(.L_x_16) ;  /* 0x0000004400e8a947 */ /* 0x000ff60003800000 */
[----:B------:R-:W-:-:S06]  /*1470*/  UISETP.GT.U32.AND UP1, UPT, UR14, 0x1, UPT ;  /* 0x000000010e00788c */ /* 0x000fcc000bf24070 */
[----:B------:R-:W-:-:S13]  /*1480*/  PLOP3.LUT P0, PT, PT, PT, UP1, 0x80, 0x0 ;  /* 0x000000000000781c */ /* 0x000fda0003f0f018 */
[----:B------:R-:W-:Y:S05]  /*1490*/  @P0 EXIT ;  /* 0x000000000000094d */ /* 0x000fea0003800000 */
.L_x_17:
[----:B------:R-:W-:-:S08]  /*14a0*/  NOP ;  /* 0x0000000000007918 */ /* 0x000fd00000000000 */
[----:B------:R-:W0:Y:S02]  /*14b0*/  USETMAXREG.TRY_ALLOC.CTAPOOL UP1, 0xe8 ;  /* 0x000000e8000079c8 */ /* 0x000e240008020600 */
[----:B0-----:R-:W-:-:S13]  /*14c0*/  PLOP3.LUT P0, PT, PT, PT, UP1, 0x80, 0x0 ;  /* 0x000000000000781c */ /* 0x001fda0003f0f018 */
[----:B------:R-:W-:Y:S05]  /*14d0*/  @!P0 BRA `(.L_x_17) ;  /* 0xfffffffc00f08947 */ /* 0x000fea000383ffff */
[----:B------:R-:W-:-:S13]  /*14e0*/  LOP3.LUT P0, RZ, R4, 0xff, RZ, 0xc0, !PT ;  /* 0x000000ff04ff7812 */ /* 0x000fda000780c0ff */
[----:B------:R-:W-:Y:S05]  /*14f0*/  @!P0 EXIT ;  /* 0x000000000000894d */ /* 0x000fea0003800000 */
[----:B------:R-:W0:Y:S01]  /*1500*/  S2UR UR5, SR_CgaCtaId ;  /* 0x00000000000579c3 */ /* 0x000e220000008800 */
[----:B------:R-:W-:Y:S01]  /*1510*/  VIADD R7, R7, 0xffffffff ;  /* 0xffffffff07077836 */ /* 0x000fe20000000000 */
[CC--:B------:R-:W-:Y:S01]  /*1520*/  LEA.HI R0, R6.reuse, R3.reuse, RZ, 0x2 ;  /* 0x0000000306007211 */ /* 0x0c0fe200078f10ff */
[----:B------:R-:W-:Y:S01]  /*1530*/  USHF.R.U32.HI UR4, URZ, 0x2, UR39 ;  /* 0x000000023f047899 */ /* 0x000fe20008011627 */
[----:B------:R-:W-:Y:S01]  /*1540*/  LEA.HI R6, R6, R3, RZ, 0x5 ;  /* 0x0000000306067211 */ /* 0x000fe200078f28ff */
[----:B------:R-:W-:Y:S01]  /*1550*/  UMOV UR41, 0x400 ;  /* 0x0000040000297882 */ /* 0x000fe20000000000 */
[----:B------:R-:W-:Y:S01]  /*1560*/  R2UR UR43, R7 ;  /* 0x00000000072b72ca */ /* 0x000fe200000e0000 */
[----:B------:R-:W-:Y:S01]  /*1570*/  ULOP3.LUT UR42, UR39, 0x3, URZ, 0xc0, !UPT ;  /* 0x00000003272a7892 */ /* 0x000fe2000f8ec03f */
[--C-:B------:R-:W-:Y:S01]  /*1580*/  SHF.R.S32.HI R90, RZ, 0x2, R0.reuse ;  /* 0x00000002ff5a7819 */ /* 0x100fe20000011400 */
[----:B------:R-:W-:Y:S01]  /*1590*/  ULOP3.LUT UR4, UR4, 0x1, URZ, 0xc0, !UPT ;  /* 0x0000000104047892 */ /* 0x000fe2000f8ec03f */
[----:B------:R-:W-:Y:S01]  /*15a0*/  SHF.R.S32.HI R5, RZ, 0x1f, R0 ;  /* 0x0000001fff057819 */ /* 0x000fe20000011400 */
[----:B------:R-:W-:Y:S01]  /*15b0*/  USEL UR42, UR42, URZ, !UP0 ;  /* 0x0000003f2a2a7287 */ /* 0x000fe2000c000000 */
[----:B------:R-:W-:Y:S01]  /*15c0*/  LOP3.LUT R92, R0, 0xfffffffc, RZ, 0xc0, !PT ;  /* 0xfffffffc005c7812 */ /* 0x000fe200078ec0ff */
[----:B------:R-:W-:Y:S01]  /*15d0*/  UISETP.EQ.U32.AND UP0, UPT, UR4, 0x1, !UP0 ;  /* 0x000000010400788c */ /* 0x000fe2000c702070 */
[----:B------:R-:W-:Y:S01]  /*15e0*/  LEA.HI R5, R5, R90, RZ, 0x3 ;  /* 0x0000005a05057211 */ /* 0x000fe200078f18ff */
[----:B------:R-:W-:Y:S01]  /*15f0*/  UISETP.LT.AND UP1, UPT, UR39, 0x1, UPT ;  /* 0x000000012700788c */ /* 0x000fe2000bf21270 */
[----:B------:R-:W-:Y:S01]  /*1600*/  ISETP.NE.AND P0, PT, R7, RZ, PT ;  /* 0x000000ff0700720c */ /* 0x000fe20003f05270 */
[----:B------:R-:W-:Y:S01]  /*1610*/  ULDC UR6, c[0x0][0x284] ;  /* 0x0000a10000067ab9 */ /* 0x000fe20000000800 */
[----:B------:R-:W-:Y:S01]  /*1620*/  LOP3.LUT R5, R5, 0xfffffff8, RZ, 0xc0, !PT ;  /* 0xfffffff805057812 */ /* 0x000fe200078ec0ff */
[----:B------:R-:W-:Y:S01]  /*1630*/  USHF.L.U32 UR43, UR43, 0x3, URZ ;  /* 0x000000032b2b7899 */ /* 0x000fe2000800063f */
[----:B------:R-:W-:Y:S01]  /*1640*/  IMAD.IADD R92, R3, 0x1, -R92 ;  /* 0x00000001035c7824 */ /* 0x000fe200078e0a5c */
[----:B------:R-:W-:Y:S01]  /*1650*/  USEL UR45, UR39, 0x1, UP1 ;  /* 0x00000001272d7887 */ /* 0x000fe20008800000 */
[----:B------:R-:W-:Y:S01]  /*1660*/  SEL R99, RZ, 0x1, P0 ;  /* 0x00000001ff637807 */ /* 0x000fe20000000000 */
[----:B------:R-:W-:Y:S01]  /*1670*/  IMAD.IADD R90, R90, 0x1, -R5 ;  /* 0x000000015a5a7824 */ /* 0x000fe200078e0a05 */
[----:B0-----:R-:W-:Y:S01]  /*1680*/  ULEA UR41, UR5, UR41, 0x18 ;  /* 0x0000002905297291 */ /* 0x001fe2000f8ec03f */
[----:B------:R-:W-:Y:S01]  /*1690*/  SHF.R.S32.HI R5, RZ, 0x5, R6 ;  /* 0x00000005ff057819 */ /* 0x000fe20000011406 */
[----:B------:R-:W-:Y:S01]  /*16a0*/  IMAD.U32 R94, RZ, RZ, UR43 ;  /* 0x0000002bff5e7e24 */ /* 0x000fe2000f8e00ff */
[----:B------:R-:W-:Y:S01]  /*16b0*/  USHF.L.U32 UR40, UR39, 0x1, URZ ;  /* 0x0000000127287899 */ /* 0x000fe2000800063f */
[--C-:B------:R-:W-:Y:S01]  /*16c0*/  SHF.R.S32.HI R91, RZ, 0x1f, R90.reuse ;  /* 0x0000001fff5b7819 */ /* 0x100fe2000001145a */
[----:B------:R-:W-:Y:S01]  /*16d0*/  UIADD3 UR44, UR41, 0x50, URZ ;  /* 0x00000050292c7890 */ /* 0x000fe2000fffe03f */
[C-C-:B------:R-:W-:Y:S01]  /*16e0*/  IMAD R97, R5.reuse, -0x10, -R90.reuse ;  /* 0xfffffff005617824 */ /* 0x140fe200078e0a5a */
[----:B------:R-:W-:Y:S01]  /*16f0*/  UIADD3 UR4, UR41, 0x180, URZ ;  /* 0x0000018029047890 */ /* 0x000fe2000fffe03f */
[C---:B------:R-:W-:Y:S01]  /*1700*/  LOP3.LUT R96, R94.reuse, 0x8, RZ, 0xc0, !PT ;  /* 0x000000085e607812 */ /* 0x040fe200078ec0ff */
[----:B------:R-:W-:Y:S01]  /*1710*/  UIADD3 UR5, UR41, 0x4180, URZ ;  /* 0x0000418029057890 */ /* 0x000fe2000fffe03f */
[----:B------:R-:W-:Y:S01]  /*1720*/  IMAD.WIDE R90, R5, 0x10, R90 ;  /* 0x00000010055a7825 */ /* 0x000fe200078e025a */
[----:B------:R-:W-:Y:S01]  /*1730*/  USHF.R.U32.HI UR4, URZ, 0x4, UR4 ;  /* 0x000000043f047899 */ /* 0x000fe20008011604 */
[----:B------:R-:W-:Y:S01]  /*1740*/  LOP3.LUT R94, R94, 0x8, RZ, 0xc, !PT ;  /* 0x000000085e5e7812 */ /* 0x000fe200078e0cff */
[----:B------:R-:W-:Y:S01]  /*1750*/  USHF.R.U32.HI UR5, URZ, 0x4, UR5 ;  /* 0x000000043f057899 */ /* 0x000fe20008011605 */
[----:B------:R-:W-:Y:S01]  /*1760*/  IMAD.U32 R93, RZ, RZ, UR44 ;  /* 0x0000002cff5d7e24 */ /* 0x000fe2000f8e00ff */
[----:B------:R-:W-:Y:S01]  /*1770*/  ULOP3.LUT UR4, UR4, 0x3fff, URZ, 0xc0, !UPT ;  /* 0x00003fff04047892 */ /* 0x000fe2000f8ec03f */
[----:B------:R-:W-:Y:S01]  /*1780*/  LOP3.LUT R96, R96, 0x18, RZ, 0x3c, !PT ;  /* 0x0000001860607812 */ /* 0x000fe200078e3cff */
[----:B------:R-:W-:Y:S01]  /*1790*/  ULOP3.LUT UR5, UR5, 0x3fff, URZ, 0xc0, !UPT ;  /* 0x00003fff05057892 */ /* 0x000fe2000f8ec03f */
[----:B------:R-:W-:Y:S01]  /*17a0*/  VIADD R95, R93, UR43 ;  /* 0x0000002b5d5f7c36 */ /* 0x000fe20008000000 */
[----:B------:R-:W-:Y:S01]  /*17b0*/  UIADD3 UR45, -UR45, UR39, URZ ;  /* 0x000000272d2d7290 */ /* 0x000fe2000fffe13f */
[----:B------:R-:W-:Y:S01]  /*17c0*/  VIADD R97, R97, UR6 ;  /* 0x0000000661617c36 */ /* 0x000fe20008000000 */
[----:B------:R-:W-:-:S02]  /*17d0*/  USEL UR46, URZ, 0x1, !UP0 ;  /* 0x000000013f2e7887 */ /* 0x000fc4000c000000 */
[----:B------:R-:W-:Y:S02]  /*17e0*/  ULOP3.LUT UR47, UR4, 0x10000, URZ, 0xfc, !UPT ;  /* 0x00010000042f7892 */ /* 0x000fe4000f8efc3f */
[----:B------:R-:W-:-:S12]  /*17f0*/  ULOP3.LUT UR48, UR5, 0x10000, URZ, 0xfc, !UPT ;  /* 0x0001000005307892 */ /* 0x000fd8000f8efc3f */
.L_x_169:
[----:B------:R-:W-:Y:S01]  /*1800*/  SHF.L.U32 R0, R99, 0x1f, RZ ;  /* 0x0000001f63007819 */ /* 0x000fe200000006ff */
[----:B------:R-:W-:Y:S02]  /*1810*/  ULDC UR4, c[0x0][0x28c] ;  /* 0x0000a30000047ab9 */ /* 0x000fe40000000800 */
[----:B------:R-:W-:Y:S01]  /*1820*/  ISETP.LT.AND P1, PT, RZ, UR4, PT ;  /* 0x00000004ff007c0c */ /* 0x000fe2000bf21270 */
[----:B------:R-:W0:Y:S02]  /*1830*/  SYNCS.PHASECHK.TRANS64.TRYWAIT P0, [R93+UR43], R0 ;  /* 0x000000005d0075a7 */ /* 0x000e24000800016b */
[----:B0--34-:R-:W-:Y:S10]  /*1840*/  @!P0 BRA `(.L_x_18) ;  /* 0x0000005400448947 */ /* 0x019ff40003800000 */
.L_x_191:
[----:B------:R-:W-:Y:S05]  /*1850*/  @P1 BRA `(.L_x_19) ;  /* 0x0000000000401947 */ /* 0x000fea0003800000 */
[----:B0-----:R-:W-:Y:S01]  /*1860*/  MOV R0, 0x0 ;  /* 0x0000000000007802 */ /* 0x001fe20000000f00 */
[----:B------:R-:W-:Y:S01]  /*1870*/  ULDC.64 UR4, c[0x4][0x68] ;  /* 0x01001a0000047ab9 */ /* 0x000fe20000000a00 */
[----:B------:R-:W-:Y:S01]  /*1880*/  ULDC.64 UR6, c[0x4][0x8] ;  /* 0x0100020000067ab9 */ /* 0x000fe20000000a00 */
[----:B------:R-:W-:Y:S01]  /*1890*/  IMAD.U32 R4, RZ, RZ, UR4 ;  /* 0x00000004ff047e24 */ /* 0x000fe2000f8e00ff */
[----:B------:R0:W1:Y:S01]  /*18a0*/  LDC.64 R14, c[0x4][R0] ;  /* 0x01000000000e7b82 */ /* 0x0000620000000a00 */
[----:B------:R-:W-:Y:S01]  /*18b0*/  IMAD.U32 R5, RZ, RZ, UR5 ;  /* 0x00000005ff057e24 */ /* 0x000fe2000f8e00ff */
[----:B------:R-:W-:Y:S01]  /*18c0*/  ULDC.64 UR4, c[0x4][0x70] ;  /* 0x01001c0000047ab9 */ /* 0x000fe20000000a00 */
[----:B------:R-:W-:Y:S02]  /*18d0*/  IMAD.U32 R10, RZ, RZ, UR6 ;  /* 0x00000006ff0a7e24 */ /* 0x000fe4000f8e00ff */
[----:B------:R-:W-:Y:S02]  /*18e0*/  IMAD.U32 R6, RZ, RZ, UR4 ;  /* 0x00000004ff067e24 */ /* 0x000fe4000f8e00ff */
[----:B------:R-:W-:-:S02]  /*18f0*/  IMAD.U32 R7, RZ, RZ, UR5 ;  /* 0x00000005ff077e24 */ /* 0x000fc4000f8e00ff */
[----:B------:R-:W-:Y:S02]  /*1900*/  IMAD.U32 R11, RZ, RZ, UR7 ;  /* 0x00000007ff0b7e24 */ /* 0x000fe4000f8e00ff */
[----:B------:R-:W-:Y:S02]  /*1910*/  IMAD.MOV.U32 R8, RZ, RZ, 0x1e1 ;  /* 0x000001e1ff087424 */ /* 0x000fe400078e00ff */
[----:B------:R-:W-:Y:S02]  /*1920*/  IMAD.MOV.U32 R12, RZ, RZ, 0x1 ;  /* 0x00000001ff0c7424 */ /* 0x000fe400078e00ff */
[----:B0-----:R-:W-:-:S07]  /*1930*/  IMAD.MOV.U32 R13, RZ, RZ, RZ ;  /* 0x000000ffff0d7224 */ /* 0x001fce00078e00ff */
[----:B------:R-:W-:-:S07]  /*1940*/  LEPC R20, `(.L_x_19) ;  /* 0x000000001014794e */ /* 0x000fce0000000000 */
[----:B-1---5:R-:W-:Y:S05]  /*1950*/  CALL.ABS.NOINC R14 ;  /* 0x000000000e007343 */ /* 0x022fea0003c00000 */
.L_x_19:
[----:B------:R-:W-:-:S06]  /*1960*/  ULOP3.LUT UR4, UR36, 0x1, URZ, 0xfc, !UPT ;  /* 0x0000000124047892 */ /* 0x000fcc000f8efc3f */
[----:B0-----:R-:W-:-:S05]  /*1970*/  IMAD.U32 R0, RZ, RZ, UR4 ;  /* 0x00000004ff007e24 */ /* 0x001fca000f8e00ff */
[----:B------:R-:W-:-:S13]  /*1980*/  ISETP.NE.AND P0, PT, R0, 0x3, PT ;  /* 0x000000030000780c */ /* 0x000fda0003f05270 */
[----:B------:R-:W-:Y:S05]  /*1990*/  @!P0 BRA `(.L_x_20) ;  /* 0x0000000000048947 */ /* 0x000fea0003800000 */
[----:B------:R-:W-:Y:S01]  /*19a0*/  BPT.TRAP 0x1 ;  /* 0x000000040000795c */ /* 0x000fe20000300000 */
.L_x_20:
[----:B------:R-:W-:Y:S02]  /*19b0*/  IMAD.U32 R3, RZ, RZ, UR42 ;  /* 0x0000002aff037e24 */ /* 0x000fe4000f8e00ff */
[----:B------:R-:W-:-:S03]  /*19c0*/  IMAD.U32 R0, RZ, RZ, UR46 ;  /* 0x0000002eff007e24 */ /* 0x000fc6000f8e00ff */
[----:B------:R-:W-:Y:S02]  /*19d0*/  LEA R3, R3, UR41, 0x3 ;  /* 0x0000002903037c11 */ /* 0x000fe4000f8e18ff */
[----:B------:R-:W-:-:S04]  /*19e0*/  SHF.L.U32 R0, R0, 0x1f, RZ ;  /* 0x0000001f00007819 */ /* 0x000fc800000006ff */
[----:B------:R0:W1:Y:S01]  /*19f0*/  SYNCS.PHASECHK.TRANS64.TRYWAIT P1, [R3+URZ], R0 ;  /* 0x00000000030075a7 */ /* 0x000062000802017f */
[----:B------:R-:W-:Y:S05]  /*1a00*/  @!P0 BRA `(.L_x_21) ;  /* 0x0000000000048947 */ /* 0x000fea0003800000 */
[----:B------:R-:W-:Y:S01]  /*1a10*/  BPT.TRAP 0x1 ;  /* 0x000000040000795c */ /* 0x000fe20000300000 */
.L_x_21:
[----:B-1----:R-:W-:Y:S05]  /*1a20*/  @P1 BRA `(.L_x_22) ;  /* 0x0000000000081947 */ /* 0x002fea0003800000 */
[----:B------:R-:W1:Y:S02]  /*1a30*/  SYNCS.PHASECHK.TRANS64.TRYWAIT P1, [R3+URZ], R0 ;  /* 0x00000000030075a7 */ /* 0x000e64000802017f */
[----:B-1----:R-:W-:Y:S05]  /*1a40*/  @!P1 BRA `(.L_x_23) ;  /* 0x0000005000d89947 */ /* 0x002fea0003800000 */
.L_x_22:
[----:B------:R-:W-:Y:S05]  /*1a50*/  WARPSYNC.ALL ;  /* 0x0000000000007948 */ /* 0x000fea0003800000 */
[----:B------:R-:W-:Y:S01]  /*1a60*/  ULEA UR4, UR42, UR47, 0x8 ;  /* 0x0000002f2a047291 */ /* 0x000fe2000f8e403f */
[----:B------:R-:W-:Y:S01]  /*1a70*/  WARPGROUP.ARRIVE ;  /* 0x00000000000079c5 */ /* 0x000fe20000000000 */
[----:B------:R-:W-:Y:S01]  /*1a80*/  ULEA UR6, UR42, UR48, 0x9 ;  /* 0x000000302a067291 */ /* 0x000fe2000f8e483f */
[----:B01----:R-:W-:Y:S01]  /*1a90*/  IMAD.U32 R0, RZ, RZ, UR45 ;  /* 0x0000002dff007e24 */ /* 0x003fe2000f8e00ff */
[----:B------:R-:W-:Y:S01]  /*1aa0*/  UMOV UR5, 0x80000020 ;  /* 0x8000002000057882 */ /* 0x000fe20000000000 */
[----:B------:R-:W-:-:S03]  /*1ab0*/  UMOV UR7, 0x80000020 ;  /* 0x8000002000077882 */ /* 0x000fc60000000000 */
[----:B------:R-:W-:-:S03]  /*1ac0*/  ISETP.GE.AND P1, PT, R0, 0x1, PT ;  /* 0x000000010000780c */ /* 0x000fc60003f26270 */
[----:B------:R-:W-:Y:S01]  /*1ad0*/  IGMMA.64x128x32.S8.S8 R24, gdesc[UR4], RZ, !UPT, gsb0 ;  /* 0x03600000041879f1 */ /* 0x000fe2000c0410ff */
[----:B------:R-:W-:Y:S02]  /*1ae0*/  UIADD3 UR4, UR4, 0x2, URZ ;  /* 0x0000000204047890 */ /* 0x000fe4000fffe03f */
[----:B------:R-:W-:Y:S01]  /*1af0*/  UIADD3 UR6, UR6, 0x2, URZ ;  /* 0x0000000206067890 */ /* 0x000fe2000fffe03f */
[----:B------:R-:W-:Y:S01]  /*1b00*/  UMOV UR5, 0x80000020 ;  /* 0x8000002000057882 */ /* 0x000fe20000000000 */
[----:B------:R-:W-:Y:S01]  /*1b10*/  UMOV UR7, 0x80000020 ;  /* 0x8000002000077882 */ /* 0x000fe20000000000 */
[----:B------:R-:W-:Y:S02]  /*1b20*/  WARPGROUP.DEPBAR.LE gsb0, 0x0 ;  /* 0x00008000000079c5 */ /* 0x000fe40000010000 */
[----:B------:R-:W-:-:S06]  /*1b30*/  WARPGROUP.ARRIVE ;  /* 0x00000000000079c5 */ /* 0x000fcc0000000000 */
[----:B------:R-:W-:Y:S03]  /*1b40*/  IGMMA.64x128x32.S8.S8 R24, gdesc[UR4], R24, gsb0 ;  /* 0x03600000041879f1 */ /* 0x000fe60008041018 */
[----:B------:R-:W-:Y:S02]  /*1b50*/  WARPGROUP.DEPBAR.LE gsb0, 0x0 ;  /* 0x00008000000079c5 */ /* 0x000fe40000010000 */
[----:B------:R-:W-:Y:S05]  /*1b60*/  @!P1 BRA `(.L_x_24) ;  /* 0x0000000000d89947 */ /* 0x000fea0003800000 */
[----:B------:R-:W-:Y:S01]  /*1b70*/  UIADD3 UR4, UR42, 0x1, URZ ;  /* 0x000000012a047890 */ /* 0x000fe2000fffe03f */
[----:B------:R-:W-:Y:S02]  /*1b80*/  IMAD.U32 R0, RZ, RZ, UR45 ;  /* 0x0000002dff007e24 */ /* 0x000fe4000f8e00ff */
[----:B------:R-:W-:Y:S01]  /*1b90*/  IMAD.U32 R3, RZ, RZ, UR42 ;  /* 0x0000002aff037e24 */ /* 0x000fe2000f8e00ff */
[----:B------:R-:W-:-:S04]  /*1ba0*/  UISETP.NE.AND UP0, UPT, UR4, 0x4, UPT ;  /* 0x000000040400788c */ /* 0x000fc8000bf05270 */
[----:B------:R-:W-:Y:S02]  /*1bb0*/  USEL UR5, URZ, 0x1, UP0 ;  /* 0x000000013f057887 */ /* 0x000fe40008000000 */
[----:B------:R-:W-:Y:S02]  /*1bc0*/  USEL UR8, UR4, URZ, UP0 ;  /* 0x0000003f04087287 */ /* 0x000fe40008000000 */
[----:B------:R-:W-:-:S06]  /*1bd0*/  ULOP3.LUT UR5, UR46, UR5, URZ, 0x3c, !UPT ;  /* 0x000000052e057292 */ /* 0x000fcc000f8e3c3f */
[----:B------:R-:W-:-:S07]  /*1be0*/  IMAD.U32 R6, RZ, RZ, UR5 ;  /* 0x00000005ff067e24 */ /* 0x000fce000f8e00ff */
.L_x_31:
[----:B------:R-:W-:Y:S05]  /*1bf0*/  @!P0 BRA `(.L_x_25) ;  /* 0x0000000000048947 */ /* 0x000fea0003800000 */
[----:B------:R-:W-:Y:S01]  /*1c00*/  BPT.TRAP 0x1 ;  /* 0x000000040000795c */ /* 0x000fe20000300000 */
.L_x_25:
[----:B------:R-:W-:Y:S01]  /*1c10*/  ULEA UR4, UR8, UR41, 0x3 ;  /* 0x0000002908047291 */ /* 0x000fe2000f8e183f */
[----:B------:R-:W-:-:S08]  /*1c20*/  SHF.L.U32 R4, R6, 0x1f, RZ ;  /* 0x0000001f06047819 */ /* 0x000fd000000006ff */
[----:B------:R0:W1:Y:S01]  /*1c30*/  SYNCS.PHASECHK.TRANS64.TRYWAIT P1, [UR4], R4 ;  /* 0x00000004ff0075a7 */ /* 0x0000620008020144 */
[----:B------:R-:W-:Y:S05]  /*1c40*/  @!P0 BRA `(.L_x_26) ;  /* 0x0000000000048947 */ /* 0x000fea0003800000 */
[----:B------:R-:W-:Y:S01]  /*1c50*/  BPT.TRAP 0x1 ;  /* 0x000000040000795c */ /* 0x000fe20000300000 */
.L_x_26:
[----:B-1----:R-:W-:Y:S05]  /*1c60*/  @P1 BRA `(.L_x_27) ;  /* 0x0000000000081947 */ /* 0x002fea0003800000 */
[----:B------:R-:W1:Y:S02]  /*1c70*/  SYNCS.PHASECHK.TRANS64.TRYWAIT P1, [UR4], R4 ;  /* 0x00000004ff0075a7 */ /* 0x000e640008020144 */
[----:B-1----:R-:W-:Y:S05]  /*1c80*/  @!P1 BRA `(.L_x_28) ;  /* 0x00000050005c9947 */ /* 0x002fea0003800000 */
.L_x_27:
[----:B------:R-:W-:Y:S01]  /*1c90*/  ULEA UR4, UR8, UR47, 0x8 ;  /* 0x0000002f08047291 */ /* 0x000fe2000f8e403f */
[----:B------:R-:W-:Y:S01]  /*1ca0*/  WARPGROUP.ARRIVE ;  /* 0x00000000000079c5 */ /* 0x000fe20000000000 */
[----:B------:R-:W-:Y:S01]  /*1cb0*/  ULEA UR6, UR8, UR48, 0x9 ;  /* 0x0000003008067291 */ /* 0x000fe2000f8e483f */
[----:B------:R-:W-:Y:S01]  /*1cc0*/  UMOV UR5, 0x80000020 ;  /* 0x8000002000057882 */ /* 0x000fe20000000000 */
[----:B------:R-:W-:-:S07]  /*1cd0*/  UMOV UR7, 0x80000020 ;  /* 0x8000002000077882 */ /* 0x000fce0000000000 */
[----:B------:R-:W-:Y:S01]  /*1ce0*/  IGMMA.64x128x32.S8.S8 R24, gdesc[UR4], R24, gsb0 ;  /* 0x03600000041879f1 */ /* 0x000fe20008041018 */
        /* <DEDUP_REMOVED lines=9> */
[----:B------:R-:W-:Y:S01]  /*1d80*/  BPT.TRAP 0x1 ;  /* 0x000000040000795c */ /* 0x000fe20000300000 */
.L_x_29:
[----:B------:R-:W-:Y:S01]  /*1d90*/  ISETP.NE.AND P1, PT, R23, RZ, PT ;  /* 0x000000ff1700720c */ /* 0x000fe20003f25270 */
[----:B------:R-:W-:-:S12]  /*1da0*/  UISETP.GT.U32.AND UP0, UPT, UR36, 0x1, UPT ;  /* 0x000000012400788c */ /* 0x000fd8000bf04070 */
[----:B01----:R-:W-:-:S05]  /*1db0*/  @P1 LEA R4, R3, UR41, 0x3 ;  /* 0x0000002903041c11 */ /* 0x003fca000f8e18ff */
[----:B------:R-:W-:-:S05]  /*1dc0*/  @P1 VIADD R5, R4, 0x20 ;  /* 0x0000002004051836 */ /* 0x000fca0000000000 */
[----:B------:R-:W-:-:S04]  /*1dd0*/  @P1 PRMT R5, R22, 0x654, R5 ;  /* 0x0000065416051816 */ /* 0x000fc80000000005 */
[----:B------:R0:W-:Y:S01]  /*1de0*/  @P1 SYNCS.ARRIVE.TRANS64.RED.A1T0 RZ, [R5+URZ], RZ ;  /* 0x000000ff05ff19a7 */ /* 0x0001e2000810043f */
[----:B------:R-:W-:-:S13]  /*1df0*/  PLOP3.LUT P1, PT, PT, PT, UP0, 0x80, 0x0 ;  /* 0x000000000000781c */ /* 0x000fda0003f2f008 */
[----:B0-----:R-:W-:Y:S05]  /*1e00*/  @P1 BRA `(.L_x_30) ;  /* 0x0000000000041947 */ /* 0x001fea0003800000 */
[----:B------:R-:W-:Y:S01]  /*1e10*/  BPT.TRAP 0x1 ;  /* 0x000000040000795c */ /* 0x000fe20000300000 */
.L_x_30:
[----:B------:R-:W-:Y:S01]  /*1e20*/  UIADD3 UR8, UR8, 0x1, URZ ;  /* 0x0000000108087890 */ /* 0x000fe2000fffe03f */
[C---:B------:R-:W-:Y:S01]  /*1e30*/  ISETP.GT.AND P2, PT, R0.reuse, 0x1, PT ;  /* 0x000000010000780c */ /* 0x040fe20003f44270 */
[----:B------:R-:W-:Y:S02]  /*1e40*/  VIADD R3, R3, 0x1 ;  /* 0x0000000103037836 */ /* 0x000fe40000000000 */
[----:B------:R-:W-:Y:S01]  /*1e50*/  UISETP.NE.AND UP0, UPT, UR8, 0x4, UPT ;  /* 0x000000040800788c */ /* 0x000fe2000bf05270 */
[----:B------:R-:W-:Y:S02]  /*1e60*/  VIADD R0, R0, 0xffffffff ;  /* 0xffffffff00007836 */ /* 0x000fe40000000000 */
[C---:B------:R-:W-:Y:S01]  /*1e70*/  ISETP.NE.AND P1, PT, R3.reuse, 0x4, PT ;  /* 0x000000040300780c */ /* 0x040fe20003f25270 */
[----:B------:R-:W-:Y:S02]  /*1e80*/  USEL UR4, URZ, 0x1, UP0 ;  /* 0x000000013f047887 */ /* 0x000fe40008000000 */
[----:B------:R-:W-:Y:S01]  /*1e90*/  USEL UR8, UR8, URZ, UP0 ;  /* 0x0000003f08087287 */ /* 0x000fe20008000000 */
[----:B------:R-:W-:-:S03]  /*1ea0*/  SEL R3, R3, RZ, P1 ;  /* 0x000000ff03037207 */ /* 0x000fc60000800000 */
[----:B------:R-:W-:Y:S01]  /*1eb0*/  LOP3.LUT R6, R6, UR4, RZ, 0x3c, !PT ;  /* 0x0000000406067c12 */ /* 0x000fe2000f8e3cff */
[----:B------:R-:W-:Y:S07]  /*1ec0*/  @P2 BRA `(.L_x_31) ;  /* 0xfffffffc00482947 */ /* 0x000fee000383ffff */
.L_x_24:
[----:B------:R-:W0:Y:S01]  /*1ed0*/  LDC R0, c[0x0][0x28c] ;  /* 0x0000a300ff007b82 */ /* 0x000e220000000800 */
[----:B------:R1:W-:Y:S01]  /*1ee0*/  SYNCS.ARRIVE.TRANS64.A1T0 RZ, [R94+UR44], RZ ;  /* 0x000000ff5eff79a7 */ /* 0x0003e2000810002c */
[----:B0-----:R-:W-:-:S13]  /*1ef0*/  ISETP.GE.AND P1, PT, R0, 0x1, PT ;  /* 0x000000010000780c */ /* 0x001fda0003f26270 */
[----:B-1----:R-:W-:Y:S05]  /*1f00*/  @!P1 BRA `(.L_x_32) ;  /* 0x0000000000409947 */ /* 0x002fea0003800000 */
[----:B------:R-:W-:Y:S05]  /*1f10*/  @!P0 BRA `(.L_x_33) ;  /* 0x0000000000048947 */ /* 0x000fea0003800000 */
[----:B------:R-:W-:Y:S01]  /*1f20*/  BPT.TRAP 0x1 ;  /* 0x000000040000795c */ /* 0x000fe20000300000 */
.L_x_33:
[----:B------:R-:W-:Y:S01]  /*1f30*/  ISETP.NE.AND P0, PT, R23, RZ, PT ;  /* 0x000000ff1700720c */ /* 0x000fe20003f05270 */
[----:B------:R-:W-:-:S12]  /*1f40*/  IMAD.U32 R3, RZ, RZ, UR41 ;  /* 0x00000029ff037e24 */ /* 0x000fd8000f8e00ff */
[----:B------:R-:W-:-:S05]  /*1f50*/  VOTEU.ANY UP0, P0 ;  /* 0x00000000003f7886 */ /* 0x000fca0000000100 */
[----:B------:R-:W-:Y:S02]  /*1f60*/  @UP0 UIADD3 UR4, UR45, UR42, URZ ;  /* 0x0000002a2d040290 */ /* 0x000fe4000fffe03f */
[----:B------:R-:W-:-:S04]  /*1f70*/  UISETP.GT.U32.AND UP0, UPT, UR36, 0x1, UPT ;  /* 0x000000012400788c */ /* 0x000fc8000bf04070 */
[----:B------:R-:W-:-:S04]  /*1f80*/  IMAD.U32 R0, RZ, RZ, UR4 ;  /* 0x00000004ff007e24 */ /* 0x000fc8000f8e00ff */
[----:B------:R-:W-:-:S05]  /*1f90*/  @P0 IMAD.SHL.U32 R0, R0, 0x8, RZ ;  /* 0x0000000800000824 */ /* 0x000fca00078e00ff */
[----:B------:R-:W-:-:S04]  /*1fa0*/  @P0 LOP3.LUT R0, R0, 0x18, RZ, 0xc0, !PT ;  /* 0x0000001800000812 */ /* 0x000fc800078ec0ff */
[----:B------:R-:W-:-:S04]  /*1fb0*/  @P0 IADD3 R3, R3, 0x20, R0 ;  /* 0x0000002003030810 */ /* 0x000fc80007ffe000 */
[----:B------:R-:W-:-:S04]  /*1fc0*/  @P0 PRMT R3, R22, 0x654, R3 ;  /* 0x0000065416030816 */ /* 0x000fc80000000003 */
[----:B------:R0:W-:Y:S01]  /*1fd0*/  @P0 SYNCS.ARRIVE.TRANS64.RED.A1T0 RZ, [R3+URZ], RZ ;  /* 0x000000ff03ff09a7 */ /* 0x0001e2000810043f */
[----:B------:R-:W-:-:S13]  /*1fe0*/  PLOP3.LUT P0, PT, PT, PT, UP0, 0x80, 0x0 ;  /* 0x000000000000781c */ /* 0x000fda0003f0f008 */
[----:B0-----:R-:W-:Y:S05]  /*1ff0*/  @P0 BRA `(.L_x_32) ;  /* 0x0000000000040947 */ /* 0x001fea0003800000 */
[----:B------:R-:W-:Y:S01]  /*2000*/  BPT.TRAP 0x1 ;  /* 0x000000040000795c */ /* 0x000fe20000300000 */
.L_x_32:
[----:B------:R-:W-:Y:S01]  /*2010*/  SHF.L.U32 R0, R99, 0x1f, RZ ;  /* 0x0000001f63007819 */ /* 0x000fe200000006ff */
[----:B------:R-:W-:Y:S01]  /*2020*/  UIADD3 UR42, UR40, UR42, URZ ;  /* 0x0000002a282a7290 */ /* 0x000fe2000fffe03f */
[----:B------:R-:W0:Y:S01]  /*2030*/  LDC R7, c[0x0][0x288] ;  /* 0x0000a200ff077b82 */ /* 0x000e220000000800 */
[----:B------:R-:W-:Y:S02]  /*2040*/  IMAD.SHL.U32 R8, R92, 0x2, RZ ;  /* 0x000000025c087824 */ /* 0x000fe400078e00ff */
[----:B------:R-:W-:Y:S02]  /*2050*/  USHF.R.U32.HI UR4, URZ, 0x2, UR42 ;  /* 0x000000023f047899 */ /* 0x000fe4000801162a */
[----:B------:R-:W-:Y:S01]  /*2060*/  UISETP.GT.U32.AND UP0, UPT, UR42, 0x3, UPT ;  /* 0x000000032a00788c */ /* 0x000fe2000bf04070 */
[----:B------:R-:W-:Y:S01]  /*2070*/  SHF.R.S32.HI R9, RZ, 0x1f, R8 ;  /* 0x0000001fff097819 */ /* 0x000fe20000011408 */
[----:B------:R-:W-:Y:S01]  /*2080*/  ULOP3.LUT UR4, UR4, 0x1, URZ, 0xc0, !UPT ;  /* 0x0000000104047892 */ /* 0x000fe2000f8ec03f */
[----:B------:R-:W1:Y:S01]  /*2090*/  SYNCS.PHASECHK.TRANS64.TRYWAIT P0, [R93+UR43+0x10], R0 ;  /* 0x000010005d0075a7 */ /* 0x000e62000800016b */
[----:B------:R-:W-:-:S02]  /*20a0*/  UISETP.LT.U32.AND UP0, UPT, UR40, 0x4, UP0 ;  /* 0x000000042800788c */ /* 0x000fc40008701070 */
[----:B------:R-:W-:Y:S02]  /*20b0*/  UISETP.NE.U32.AND UP1, UPT, UR4, 0x1, UPT ;  /* 0x000000010400788c */ /* 0x000fe4000bf25070 */
[----:B------:R-:W-:Y:S02]  /*20c0*/  USEL UR5, URZ, 0x1, !UP0 ;  /* 0x000000013f057887 */ /* 0x000fe4000c000000 */
[----:B------:R-:W-:Y:S02]  /*20d0*/  UISETP.GT.U32.AND UP1, UPT, UR40, 0x3, !UP1 ;  /* 0x000000032800788c */ /* 0x000fe4000cf24070 */
[----:B------:R-:W-:Y:S02]  /*20e0*/  ULOP3.LUT UR42, UR42, 0x3, URZ, 0xc0, !UPT ;  /* 0x000000032a2a7892 */ /* 0x000fe4000f8ec03f */
[----:B------:R-:W-:-:S04]  /*20f0*/  USEL UR4, URZ, 0x1, !UP1 ;  /* 0x000000013f047887 */ /* 0x000fc8000c800000 */
[----:B------:R-:W-:Y:S01]  /*2100*/  ULOP3.LUT UR46, UR4, UR46, UR5, 0x96, !UPT ;  /* 0x0000002e042e7292 */ /* 0x000fe2000f8e9605 */
[----:B01----:R-:W-:Y:S11]  /*2110*/  @!P0 BRA `(.L_x_34) ;  /* 0x0000004c00508947 */ /* 0x003ff60003800000 */
.L_x_192:
[----:B0-----:R-:W-:Y:S01]  /*2120*/  IMAD.SHL.U32 R0, R19, 0x40, RZ ;  /* 0x0000004013007824 */ /* 0x001fe200078e00ff */
[----:B------:R-:W-:Y:S01]  /*2130*/  ULDC UR6, c[0x0][0x284] ;  /* 0x0000a10000067ab9 */ /* 0x000fe20000000800 */
[----:B------:R-:W-:Y:S01]  /*2140*/  IMAD.SHL.U32 R18, R18, 0x80, RZ ;  /* 0x0000008012127824 */ /* 0x000fe200078e00ff */
[----:B------:R-:W-:Y:S01]  /*2150*/  SHF.R.S32.HI R15, RZ, 0x1f, R2 ;  /* 0x0000001fff0f7819 */ /* 0x000fe20000011402 */
[----:B------:R-:W-:Y:S01]  /*2160*/  ULDC.64 UR4, c[0x0][0x5d0] ;  /* 0x0001740000047ab9 */ /* 0x000fe20000000a00 */
[----:B------:R-:W-:Y:S01]  /*2170*/  ISETP.GE.AND P0, PT, R0, UR6, PT ;  /* 0x0000000600007c0c */ /* 0x000fe2000bf06270 */
[----:B------:R-:W-:Y:S01]  /*2180*/  IMAD.WIDE.U32 R4, R2, UR4, R8 ;  /* 0x0000000402047c25 */ /* 0x000fe2000f8e0008 */
[----:B------:R-:W-:Y:S02]  /*2190*/  SHF.R.S32.HI R14, RZ, 0x1f, R18 ;  /* 0x0000001fff0e7819 */ /* 0x000fe40000011412 */
[C---:B------:R-:W-:Y:S01]  /*21a0*/  ISETP.GE.OR P0, PT, R18.reuse, R7, P0 ;  /* 0x000000071200720c */ /* 0x040fe20000706670 */
[----:B------:R-:W-:Y:S01]  /*21b0*/  IMAD R3, R15, UR4, RZ ;  /* 0x000000040f037c24 */ /* 0x000fe2000f8e02ff */
[----:B------:R-:W-:-:S03]  /*21c0*/  IADD3 R4, P1, R18, R4, RZ ;  /* 0x0000000412047210 */ /* 0x000fc60007f3e0ff */
[----:B------:R-:W-:-:S05]  /*21d0*/  IMAD R3, R2, UR5, R3 ;  /* 0x0000000502037c24 */ /* 0x000fca000f8e0203 */
[----:B------:R-:W-:-:S03]  /*21e0*/  IADD3.X R5, R14, R5, R3, P1, !PT ;  /* 0x000000050e057210 */ /* 0x000fc60000ffe403 */
[----:B------:R-:W-:Y:S05]  /*21f0*/  @P0 BRA `(.L_x_35) ;  /* 0x0000003000b00947 */ /* 0x000fea0003800000 */
[----:B------:R-:W0:Y:S01]  /*2200*/  LDC.64 R10, c[0x0][0x5c8] ;  /* 0x00017200ff0a7b82 */ /* 0x000e220000000a00 */
[----:B------:R-:W-:Y:S01]  /*2210*/  IMAD.WIDE R12, R19, 0x40, R90 ;  /* 0x00000040130c7825 */ /* 0x000fe200078e025a */
[----:B------:R-:W-:Y:S01]  /*2220*/  ULDC.64 UR4, c[0x0][0x5c0] ;  /* 0x0001700000047ab9 */ /* 0x000fe20000000a00 */
[----:B------:R-:W-:Y:S02]  /*2230*/  BSSY B0, `(.L_x_35) ;  /* 0x0000328000007945 */ /* 0x000fe40003800000 */
[----:B------:R-:W-:Y:S02]  /*2240*/  IMAD.IADD R102, R97, 0x1, -R0 ;  /* 0x0000000161667824 */ /* 0x000fe400078e0a00 */
[-C--:B0-----:R-:W-:Y:S02]  /*2250*/  IMAD R3, R13, R10.reuse, RZ ;  /* 0x0000000a0d037224 */ /* 0x081fe400078e02ff */
[----:B------:R-:W-:-:S04]  /*2260*/  IMAD.WIDE.U32 R4, R12, R10, R4 ;  /* 0x0000000a0c047225 */ /* 0x000fc800078e0004 */
[----:B------:R-:W-:Y:S01]  /*2270*/  IMAD R3, R12, R11, R3 ;  /* 0x0000000b0c037224 */ /* 0x000fe200078e0203 */
[----:B------:R-:W-:-:S03]  /*2280*/  IADD3 R4, P0, R4, UR4, RZ ;  /* 0x0000000404047c10 */ /* 0x000fc6000ff1e0ff */
[----:B------:R-:W-:Y:S01]  /*2290*/  IMAD.IADD R3, R5, 0x1, R3 ;  /* 0x0000000105037824 */ /* 0x000fe200078e0203 */
[----:B------:R-:W-:-:S04]  /*22a0*/  LEA R6, P1, R10, R4, 0x3 ;  /* 0x000000040a067211 */ /* 0x000fc800078218ff */
[----:B------:R-:W-:Y:S01]  /*22b0*/  IADD3.X R5, R3, UR5, RZ, P0, !PT ;  /* 0x0000000503057c10 */ /* 0x000fe200087fe4ff */
[----:B------:R-:W-:Y:S01]  /*22c0*/  IMAD R3, R92, -0x2, R7 ;  /* 0xfffffffe5c037824 */ /* 0x000fe200078e0207 */
[----:B-----5:R-:W-:Y:S02]  /*22d0*/  ISETP.NE.AND P0, PT, R89, RZ, PT ;  /* 0x000000ff5900720c */ /* 0x020fe40003f05270 */
[----:B------:R-:W-:Y:S01]  /*22e0*/  LEA.HI.X R7, R10, R5, R11, 0x3, P1 ;  /* 0x000000050a077211 */ /* 0x000fe200008f1c0b */
[----:B------:R-:W-:-:S10]  /*22f0*/  IMAD.IADD R0, R3, 0x1, -R18 ;  /* 0x0000000103007824 */ /* 0x000fd400078e0a12 */
[----:B------:R-:W-:Y:S05]  /*2300*/  @!P0 BRA `(.L_x_36) ;  /* 0x0000002400608947 */ /* 0x000fea0003800000 */
[----:B------:R-:W0:Y:S01]  /*2310*/  LDC.64 R20, c[0x0][0x5b0] ;  /* 0x00016c00ff147b82 */ /* 0x000e220000000a00 */
[----:B------:R-:W-:Y:S01]  /*2320*/  ULDC.64 UR4, c[0x0][0x5b8] ;  /* 0x00016e0000047ab9 */ /* 0x000fe20000000a00 */
[----:B------:R-:W-:Y:S01]  /*2330*/  ISETP.GE.AND P1, PT, R102, 0x1, PT ;  /* 0x000000016600780c */ /* 0x000fe20003f26270 */
[----:B------:R-:W-:Y:S01]  /*2340*/  IMAD.WIDE.U32 R8, R2, UR4, R8 ;  /* 0x0000000402087c25 */ /* 0x000fe2000f8e0008 */
[----:B------:R-:W-:Y:S02]  /*2350*/  BSSY B1, `(.L_x_37) ;  /* 0x000000e000017945 */ /* 0x000fe40003800000 */
[----:B------:R-:W-:Y:S01]  /*2360*/  ISETP.LT.OR P2, PT, R0, 0x1, !P1 ;  /* 0x000000010000780c */ /* 0x000fe20004f41670 */
[----:B------:R-:W-:Y:S01]  /*2370*/  IMAD R3, R15, UR4, RZ ;  /* 0x000000040f037c24 */ /* 0x000fe2000f8e02ff */
[----:B------:R-:W1:Y:S01]  /*2380*/  LDC.64 R100, c[0x0][0x5a8] ;  /* 0x00016a00ff647b82 */ /* 0x000e620000000a00 */
[----:B------:R-:W-:Y:S02]  /*2390*/  IADD3 R10, P0, R18, R8, RZ ;  /* 0x00000008120a7210 */ /* 0x000fe40007f1e0ff */
[----:B------:R-:W-:-:S05]  /*23a0*/  IMAD R3, R2, UR5, R3 ;  /* 0x0000000502037c24 */ /* 0x000fca000f8e0203 */
[----:B------:R-:W-:Y:S01]  /*23b0*/  IADD3.X R11, R14, R9, R3, P0, !PT ;  /* 0x000000090e0b7210 */ /* 0x000fe200007fe403 */
[-C--:B0-----:R-:W-:Y:S02]  /*23c0*/  IMAD R8, R13, R20.reuse, RZ ;  /* 0x000000140d087224 */ /* 0x081fe400078e02ff */
[----:B------:R-:W-:-:S04]  /*23d0*/  IMAD.WIDE.U32 R2, R12, R20, R10 ;  /* 0x000000140c027225 */ /* 0x000fc800078e000a */
[----:B------:R-:W-:Y:S01]  /*23e0*/  IMAD R19, R12, R21, R8 ;  /* 0x000000150c137224 */ /* 0x000fe200078e0208 */
[----:B-1----:R-:W-:-:S04]  /*23f0*/  IADD3 R2, P0, R2, R100, RZ ;  /* 0x0000006402027210 */ /* 0x002fc80007f1e0ff */
[----:B------:R-:W-:Y:S01]  /*2400*/  IADD3.X R3, R101, R3, R19, P0, !PT ;  /* 0x0000000365037210 */ /* 0x000fe200007fe413 */
[----:B------:R-:W-:Y:S08]  /*2410*/  @P2 BRA `(.L_x_38) ;  /* 0x0000000000042947 */ /* 0x000ff00003800000 */
[----:B------:R0:W5:Y:S02]  /*2420*/  LDG.E.U8 R98, desc[UR52][R2.64] ;  /* 0x0000003402627981 */ /* 0x000164000c1e1100 */
.L_x_38:
[----:B------:R-:W-:Y:S05]  /*2430*/  BSYNC B1 ;  /* 0x0000000000017941 */ /* 0x000fea0003800000 */
.L_x_37:
[----:B-----5:R-:W-:Y:S01]  /*2440*/  LOP3.LUT R13, R98, 0xffff, RZ, 0xc0, !PT ;  /* 0x0000ffff620d7812 */ /* 0x020fe200078ec0ff */
[----:B------:R-:W-:Y:S01]  /*2450*/  IMAD.SHL.U32 R8, R20, 0x8, RZ ;  /* 0x0000000814087824 */ /* 0x000fe200078e00ff */
[----:B------:R-:W-:Y:S01]  /*2460*/  ISETP.LT.OR P5, PT, R0, 0x2, !P1 ;  /* 0x000000020000780c */ /* 0x000fe20004fa1670 */
[----:B------:R-:W-:Y:S01]  /*2470*/  BSSY B1, `(.L_x_39) ;  /* 0x000000e000017945 */ /* 0x000fe20003800000 */
[----:B------:R-:W-:Y:S02]  /*2480*/  PRMT R14, R13, 0x8880, RZ ;  /* 0x000088800d0e7816 */ /* 0x000fe400000000ff */
[----:B------:R-:W-:Y:S02]  /*2490*/  SHF.L.U64.HI R9, R20, 0x3, R21 ;  /* 0x0000000314097819 */ /* 0x000fe40000010215 */
[----:B------:R-:W-:Y:S01]  /*24a0*/  ISETP.GE.AND P0, PT, R102, 0x9, PT ;  /* 0x000000096600780c */ /* 0x000fe20003f06270 */
[----:B------:R-:W-:Y:S02]  /*24b0*/  IMAD R13, R14, R89, RZ ;  /* 0x000000590e0d7224 */ /* 0x000fe400078e02ff */
[----:B------:R-:W-:-:S04]  /*24c0*/  IMAD.WIDE.U32 R8, R12, R20, R8 ;  /* 0x000000140c087225 */ /* 0x000fc800078e0008 */
[----:B------:R-:W-:Y:S01]  /*24d0*/  @!P2 IMAD R15, R24, R88, R13 ;  /* 0x00000058180fa224 */ /* 0x000fe200078e020d */
[----:B------:R-:W-:Y:S01]  /*24e0*/  IADD3 R8, P3, P4, R10, R100, R8 ;  /* 0x000000640a087210 */ /* 0x000fe20007c7e008 */
[----:B------:R-:W-:-:S03]  /*24f0*/  IMAD.IADD R14, R19, 0x1, R9 ;  /* 0x00000001130e7824 */ /* 0x000fc600078e0209 */
[----:B------:R1:W-:Y:S01]  /*2500*/  @!P2 STG.E.U8 desc[UR52][R4.64], R15 ;  /* 0x0000000f0400a986 */ /* 0x0003e2000c101134 */
[----:B------:R-:W-:Y:S08]  /*2510*/  @P5 BRA `(.L_x_40) ;  /* 0x00000000000c5947 */ /* 0x000ff00003800000 */
[----:B------:R-:W2:Y:S02]  /*2520*/  LDG.E.U8 R98, desc[UR52][R2.64+0x1] ;  /* 0x0000013402627981 */ /* 0x000ea4000c1e1100 */
[----:B--2---:R-:W-:-:S05]  /*2530*/  PRMT R12, R98, 0x8880, RZ ;  /* 0x00008880620c7816 */ /* 0x004fca00000000ff */
[----:B------:R-:W-:-:S07]  /*2540*/  IMAD R13, R12, R89, RZ ;  /* 0x000000590c0d7224 */ /* 0x000fce00078e02ff */
.L_x_40:
[----:B------:R-:W-:Y:S05]  /*2550*/  BSYNC B1 ;  /* 0x0000000000017941 */ /* 0x000fea0003800000 */
.L_x_39:
[C---:B------:R-:W-:Y:S01]  /*2560*/  ISETP.LT.OR P2, PT, R0.reuse, 0x1, !P0 ;  /* 0x000000010000780c */ /* 0x040fe20004741670 */
[----:B------:R-:W-:Y:S01]  /*2570*/  @!P5 IMAD R25, R25, R88, R13 ;  /* 0x000000581919d224 */ /* 0x000fe200078e020d */
[----:B------:R-:W-:Y:S01]  /*2580*/  BSSY B1, `(.L_x_41) ;  /* 0x000000b000017945 */ /* 0x000fe20003800000 */
[----:B------:R-:W-:Y:S02]  /*2590*/  IADD3.X R9, R11, R101, R14, P3, P4 ;  /* 0x000000650b097210 */ /* 0x000fe40001fe840e */
[C---:B------:R-:W-:Y:S01]  /*25a0*/  ISETP.LT.OR P4, PT, R0.reuse, 0x2, !P0 ;  /* 0x000000020000780c */ /* 0x040fe20004781670 */
[----:B------:R2:W-:Y:S01]  /*25b0*/  @!P5 STG.E.U8 desc[UR52][R4.64+0x1], R25 ;  /* 0x000001190400d986 */ /* 0x0005e2000c101134 */
[C---:B------:R-:W-:Y:S02]  /*25c0*/  ISETP.LT.OR P5, PT, R0.reuse, 0x9, !P1 ;  /* 0x000000090000780c */ /* 0x040fe40004fa1670 */
[C---:B------:R-:W-:Y:S02]  /*25d0*/  ISETP.LT.OR P6, PT, R0.reuse, 0xa, !P1 ;  /* 0x0000000a0000780c */ /* 0x040fe40004fc1670 */
[----:B------:R-:W-:-:S02]  /*25e0*/  ISETP.LT.OR P3, PT, R0, 0x9, !P0 ;  /* 0x000000090000780c */ /* 0x000fc40004761670 */
[----:B------:R-:W-:Y:S11]  /*25f0*/  @P2 BRA `(.L_x_42) ;  /* 0x00000000000c2947 */ /* 0x000ff60003800000 */
[----:B------:R-:W3:Y:S02]  /*2600*/  LDG.E.U8 R98, desc[UR52][R8.64] ;  /* 0x0000003408627981 */ /* 0x000ee4000c1e1100 */
[----:B---3--:R-:W-:-:S05]  /*2610*/  PRMT R10, R98, 0x8880, RZ ;  /* 0x00008880620a7816 */ /* 0x008fca00000000ff */
[----:B------:R-:W-:-:S07]  /*2620*/  IMAD R13, R10, R89, RZ ;  /* 0x000000590a0d7224 */ /* 0x000fce00078e02ff */
.L_x_42:
[----:B------:R-:W-:Y:S05]  /*2630*/  BSYNC B1 ;  /* 0x0000000000017941 */ /* 0x000fea0003800000 */
.L_x_41:
[----:B------:R-:W-:Y:S01]  /*2640*/  @!P2 IMAD R11, R26, R88, R13 ;  /* 0x000000581a0ba224 */ /* 0x000fe200078e020d */
[----:B------:R-:W-:Y:S04]  /*2650*/  BSSY B1, `(.L_x_43) ;  /* 0x0000006000017945 */ /* 0x000fe80003800000 */
[----:B------:R3:W-:Y:S01]  /*2660*/  @!P2 STG.E.U8 desc[UR52][R6.64], R11 ;  /* 0x0000000b0600a986 */ /* 0x0007e2000c101134 */
[----:B------:R-:W-:Y:S05]  /*2670*/  @P4 BRA `(.L_x_44) ;  /* 0x00000000000c4947 */ /* 0x000fea0003800000 */
[----:B------:R-:W4:Y:S02]  /*2680*/  LDG.E.U8 R98, desc[UR52][R8.64+0x1] ;  /* 0x0000013408627981 */ /* 0x000f24000c1e1100 */
[----:B----4-:R-:W-:-:S05]  /*2690*/  PRMT R10, R98, 0x8880, RZ ;  /* 0x00008880620a7816 */ /* 0x010fca00000000ff */
[----:B------:R-:W-:-:S07]  /*26a0*/  IMAD R13, R10, R89, RZ ;  /* 0x000000590a0d7224 */ /* 0x000fce00078e02ff */
.L_x_44:
[----:B------:R-:W-:Y:S05]  /*26b0*/  BSYNC B1 ;  /* 0x0000000000017941 */ /* 0x000fea0003800000 */
.L_x_43:
[----:B------:R-:W-:Y:S01]  /*26c0*/  @!P4 IMAD R27, R27, R88, R13 ;  /* 0x000000581b1bc224 */ /* 0x000fe200078e020d */
[----:B------:R-:W-:Y:S04]  /*26d0*/  BSSY B1, `(.L_x_45) ;  /* 0x0000006000017945 */ /* 0x000fe80003800000 */
[----:B------:R4:W-:Y:S01]  /*26e0*/  @!P4 STG.E.U8 desc[UR52][R6.64+0x1], R27 ;  /* 0x0000011b0600c986 */ /* 0x0009e2000c101134 */
[----:B------:R-:W-:Y:S05]  /*26f0*/  @P5 BRA `(.L_x_46) ;  /* 0x00000000000c5947 */ /* 0x000fea0003800000 */
[----:B------:R-:W5:Y:S02]  /*2700*/  LDG.E.U8 R98, desc[UR52][R2.64+0x8] ;  /* 0x0000083402627981 */ /* 0x000f64000c1e1100 */
[----:B-----5:R-:W-:-:S05]  /*2710*/  PRMT R10, R98, 0x8880, RZ ;  /* 0x00008880620a7816 */ /* 0x020fca00000000ff */
[----:B------:R-:W-:-:S07]  /*2720*/  IMAD R13, R10, R89, RZ ;  /* 0x000000590a0d7224 */ /* 0x000fce00078e02ff */
.L_x_46:
[----:B------:R-:W-:Y:S05]  /*2730*/  BSYNC B1 ;  /* 0x0000000000017941 */ /* 0x000fea0003800000 */
.L_x_45:
[----:B---3--:R-:W-:Y:S01]  /*2740*/  @!P5 IMAD R11, R28, R88, R13 ;  /* 0x000000581c0bd224 */ /* 0x008fe200078e020d */
[----:B------:R-:W-:Y:S04]  /*2750*/  BSSY B1, `(.L_x_47) ;  /* 0x0000006000017945 */ /* 0x000fe80003800000 */
[----:B------:R3:W-:Y:S01]  /*2760*/  @!P5 STG.E.U8 desc[UR52][R4.64+0x8], R11 ;  /* 0x0000080b0400d986 */ /* 0x0007e2000c101134 */
[----:B------:R-:W-:Y:S05]  /*2770*/  @P6 BRA `(.L_x_48) ;  /* 0x00000000000c6947 */ /* 0x000fea0003800000 */
[----:B------:R-:W5:Y:S02]  /*2780*/  LDG.E.U8 R98, desc[UR52][R2.64+0x9] ;  /* 0x0000093402627981 */ /* 0x000f64000c1e1100 */
[----:B-----5:R-:W-:-:S05]  /*2790*/  PRMT R10, R98, 0x8880, RZ ;  /* 0x00008880620a7816 */ /* 0x020fca00000000ff */
[----:B------:R-:W-:-:S07]  /*27a0*/  IMAD R13, R10, R89, RZ ;  /* 0x000000590a0d7224 */ /* 0x000fce00078e02ff */
.L_x_48:
[----:B------:R-:W-:Y:S05]  /*27b0*/  BSYNC B1 ;  /* 0x0000000000017941 */ /* 0x000fea0003800000 */
.L_x_47:
[----:B------:R-:W-:Y:S01]  /*27c0*/  @!P6 IMAD R29, R29, R88, R13 ;  /* 0x000000581d1de224 */ /* 0x000fe200078e020d */
[----:B------:R-:W-:Y:S04]  /*27d0*/  BSSY B1, `(.L_x_49) ;  /* 0x0000006000017945 */ /* 0x000fe80003800000 */
[----:B------:R0:W-:Y:S01]  /*27e0*/  @!P6 STG.E.U8 desc[UR52][R4.64+0x9], R29 ;  /* 0x0000091d0400e986 */ /* 0x0001e2000c101134 */
[----:B------:R-:W-:Y:S05]  /*27f0*/  @P3 BRA `(.L_x_50) ;  /* 0x00000000000c3947 */ /* 0x000fea0003800000 */
[----:B------:R-:W5:Y:S02]  /*2800*/  LDG.E.U8 R98, desc[UR52][R8.64+0x8] ;  /* 0x0000083408627981 */ /* 0x000f64000c1e1100 */
[----:B-----5:R-:W-:-:S05]  /*2810*/  PRMT R10, R98, 0x8880, RZ ;  /* 0x00008880620a7816 */ /* 0x020fca00000000ff */
[----:B------:R-:W-:-:S07]  /*2820*/  IMAD R13, R10, R89, RZ ;  /* 0x000000590a0d7224 */ /* 0x000fce00078e02ff */
.L_x_50:
[----:B------:R-:W-:Y:S05]  /*2830*/  BSYNC B1 ;  /* 0x0000000000017941 */ /* 0x000fea0003800000 */
.L_x_49:
[----:B------:R-:W-:Y:S01]  /*2840*/  ISETP.LT.OR P5, PT, R0, 0xa, !P0 ;  /* 0x0000000a0000780c */ /* 0x000fe200047a1670 */
[----:B---3--:R-:W-:Y:S01]  /*2850*/  @!P3 IMAD R11, R30, R88, R13 ;  /* 0x000000581e0bb224 */ /* 0x008fe200078e020d */
[----:B------:R-:W-:Y:S01]  /*2860*/  BSSY B1, `(.L_x_51) ;  /* 0x000000a000017945 */ /* 0x000fe20003800000 */
[C---:B------:R-:W-:Y:S02]  /*2870*/  ISETP.LT.OR P4, PT, R0.reuse, 0x11, !P1 ;  /* 0x000000110000780c */ /* 0x040fe40004f81670 */
[C---:B------:R-:W-:Y:S01]  /*2880*/  ISETP.LT.OR P6, PT, R0.reuse, 0x11, !P0 ;  /* 0x000000110000780c */ /* 0x040fe200047c1670 */
[----:B------:R3:W-:Y:S01]  /*2890*/  @!P3 STG.E.U8 desc[UR52][R6.64+0x8], R11 ;  /* 0x0000080b0600b986 */ /* 0x0007e2000c101134 */
[C---:B------:R-:W-:Y:S02]  /*28a0*/  ISETP.LT.OR P3, PT, R0.reuse, 0x12, !P1 ;  /* 0x000000120000780c */ /* 0x040fe40004f61670 */
[----:B------:R-:W-:-:S04]  /*28b0*/  ISETP.LT.OR P2, PT, R0, 0x12, !P0 ;  /* 0x000000120000780c */ /* 0x000fc80004741670 */
[----:B------:R-:W-:Y:S09]  /*28c0*/  @P5 BRA `(.L_x_52) ;  /* 0x00000000000c5947 */ /* 0x000ff20003800000 */
[----:B------:R-:W5:Y:S02]  /*28d0*/  LDG.E.U8 R98, desc[UR52][R8.64+0x9] ;  /* 0x0000093408627981 */ /* 0x000f64000c1e1100 */
[----:B-----5:R-:W-:-:S05]  /*28e0*/  PRMT R10, R98, 0x8880, RZ ;  /* 0x00008880620a7816 */ /* 0x020fca00000000ff */
[----:B------:R-:W-:-:S07]  /*28f0*/  IMAD R13, R10, R89, RZ ;  /* 0x000000590a0d7224 */ /* 0x000fce00078e02ff */
.L_x_52:
[----:B------:R-:W-:Y:S05]  /*2900*/  BSYNC B1 ;  /* 0x0000000000017941 */ /* 0x000fea0003800000 */
.L_x_51:
[----:B------:R-:W-:Y:S01]  /*2910*/  @!P5 IMAD R31, R31, R88, R13 ;  /* 0x000000581f1fd224 */ /* 0x000fe200078e020d */
[----:B------:R-:W-:Y:S04]  /*2920*/  BSSY B1, `(.L_x_53) ;  /* 0x0000006000017945 */ /* 0x000fe80003800000 */
[----:B------:R0:W-:Y:S01]  /*2930*/  @!P5 STG.E.U8 desc[UR52][R6.64+0x9], R31 ;  /* 0x0000091f0600d986 */ /* 0x0001e2000c101134 */
[----:B------:R-:W-:Y:S05]  /*2940*/  @P4 BRA `(.L_x_54) ;  /* 0x00000000000c4947 */ /* 0x000fea0003800000 */
[----:B------:R-:W5:Y:S02]  /*2950*/  LDG.E.U8 R98, desc[UR52][R2.64+0x10] ;  /* 0x0000103402627981 */ /* 0x000f64000c1e1100 */
[----:B-----5:R-:W-:-:S05]  /*2960*/  PRMT R10, R98, 0x8880, RZ ;  /* 0x00008880620a7816 */ /* 0x020fca00000000ff */
[----:B------:R-:W-:-:S07]  /*2970*/  IMAD R13, R10, R89, RZ ;  /* 0x000000590a0d7224 */ /* 0x000fce00078e02ff */
.L_x_54:
[----:B------:R-:W-:Y:S05]  /*2980*/  BSYNC B1 ;  /* 0x0000000000017941 */ /* 0x000fea0003800000 */
.L_x_53:
[----:B---3--:R-:W-:Y:S01]  /*2990*/  @!P4 IMAD R11, R32, R88, R13 ;  /* 0x00000058200bc224 */ /* 0x008fe200078e020d */
[----:B------:R-:W-:Y:S04]  /*29a0*/  BSSY B1, `(.L_x_55) ;  /* 0x0000006000017945 */ /* 0x000fe80003800000 */
[----:B------:R3:W-:Y:S01]  /*29b0*/  @!P4 STG.E.U8 desc[UR52][R4.64+0x10], R11 ;  /* 0x0000100b0400c986 */ /* 0x0007e2000c101134 */
[----:B------:R-:W-:Y:S05]  /*29c0*/  @P3 BRA `(.L_x_56) ;  /* 0x00000000000c3947 */ /* 0x000fea0003800000 */
[----:B------:R-:W5:Y:S02]  /*29d0*/  LDG.E.U8 R98, desc[UR52][R2.64+0x11] ;  /* 0x0000113402627981 */ /* 0x000f64000c1e1100 */
[----:B-----5:R-:W-:-:S05]  /*29e0*/  PRMT R10, R98, 0x8880, RZ ;  /* 0x00008880620a7816 */ /* 0x020fca00000000ff */
[----:B------:R-:W-:-:S07]  /*29f0*/  IMAD R13, R10, R89, RZ ;  /* 0x000000590a0d7224 */ /* 0x000fce00078e02ff */
.L_x_56:
[----:B------:R-:W-:Y:S05]  /*2a00*/  BSYNC B1 ;  /* 0x0000000000017941 */ /* 0x000fea0003800000 */
.L_x_55:
[----:B------:R-:W-:Y:S01]  /*2a10*/  @!P3 IMAD R33, R33, R88, R13 ;  /* 0x000000582121b224 */ /* 0x000fe200078e020d */
[----:B------:R-:W-:Y:S04]  /*2a20*/  BSSY B1, `(.L_x_57) ;  /* 0x0000006000017945 */ /* 0x000fe80003800000 */
[----:B------:R0:W-:Y:S01]  /*2a30*/  @!P3 STG.E.U8 desc[UR52][R4.64+0x11], R33 ;  /* 0x000011210400b986 */ /* 0x0001e2000c101134 */
[----:B------:R-:W-:Y:S05]  /*2a40*/  @P6 BRA `(.L_x_58) ;  /* 0x00000000000c6947 */ /* 0x000fea0003800000 */
[----:B------:R-:W5:Y:S02]  /*2a50*/  LDG.E.U8 R98, desc[UR52][R8.64+0x10] ;  /* 0x0000103408627981 */ /* 0x000f64000c1e1100 */
[----:B-----5:R-:W-:-:S05]  /*2a60*/  PRMT R10, R98, 0x8880, RZ ;  /* 0x00008880620a7816 */ /* 0x020fca00000000ff */
[----:B------:R-:W-:-:S07]  /*2a70*/  IMAD R13, R10, R89, RZ ;  /* 0x000000590a0d7224 */ /* 0x000fce00078e02ff */
.L_x_58:
[----:B------:R-:W-:Y:S05]  /*2a80*/  BSYNC B1 ;  /* 0x0000000000017941 */ /* 0x000fea0003800000 */
.L_x_57:
[----:B---3--:R-:W-:Y:S01]  /*2a90*/  @!P6 IMAD R11, R34, R88, R13 ;  /* 0x00000058220be224 */ /* 0x008fe200078e020d */
[----:B------:R-:W-:Y:S04]  /*2aa0*/  BSSY B1, `(.L_x_59) ;  /* 0x0000006000017945 */ /* 0x000fe80003800000 */
[----:B------:R3:W-:Y:S01]  /*2ab0*/  @!P6 STG.E.U8 desc[UR52][R6.64+0x10], R11 ;  /* 0x0000100b0600e986 */ /* 0x0007e2000c101134 */
[----:B------:R-:W-:Y:S05]  /*2ac0*/  @P2 BRA `(.L_x_60) ;  /* 0x00000000000c2947 */ /* 0x000fea0003800000 */
[----:B------:R-:W5:Y:S02]  /*2ad0*/  LDG.E.U8 R98, desc[UR52][R8.64+0x11] ;  /* 0x0000113408627981 */ /* 0x000f64000c1e1100 */
[----:B-----5:R-:W-:-:S05]  /*2ae0*/  PRMT R10, R98, 0x8880, RZ ;  /* 0x00008880620a7816 */ /* 0x020fca00000000ff */
[----:B------:R-:W-:-:S07]  /*2af0*/  IMAD R13, R10, R89, RZ ;  /* 0x000000590a0d7224 */ /* 0x000fce00078e02ff */
.L_x_60:
[----:B------:R-:W-:Y:S05]  /*2b00*/  BSYNC B1 ;  /* 0x0000000000017941 */ /* 0x000fea0003800000 */
.L_x_59:
[C---:B------:R-:W-:Y:S01]  /*2b10*/  ISETP.LT.OR P4, PT, R0.reuse, 0x19, !P1 ;  /* 0x000000190000780c */ /* 0x040fe20004f81670 */
[----:B------:R-:W-:Y:S01]  /*2b20*/  @!P2 IMAD R35, R35, R88, R13 ;  /* 0x000000582323a224 */ /* 0x000fe200078e020d */
        /* <DEDUP_REMOVED lines=10> */
.L_x_62:
[----:B------:R-:W-:Y:S05]  /*2bd0*/  BSYNC B1 ;  /* 0x0000000000017941 */ /* 0x000fea0003800000 */
.L_x_61:
[----:B---3--:R-:W-:Y:S01]  /*2be0*/  @!P4 IMAD R11, R36, R88, R13 ;  /* 0x00000058240bc224 */ /* 0x008fe200078e020d */
[----:B------:R-:W-:Y:S04]  /*2bf0*/  BSSY B1, `(.L_x_63) ;  /* 0x0000006000017945 */ /* 0x000fe80003800000 */
[----:B------:R3:W-:Y:S01]  /*2c00*/  @!P4 STG.E.U8 desc[UR52][R4.64+0x18], R11 ;  /* 0x0000180b0400c986 */ /* 0x0007e2000c101134 */
[----:B------:R-:W-:Y:S05]  /*2c10*/  @P3 BRA `(.L_x_64) ;  /* 0x00000000000c3947 */ /* 0x000fea0003800000 */
[----:B------:R-:W5:Y:S02]  /*2c20*/  LDG.E.U8 R98, desc[UR52][R2.64+0x19] ;  /* 0x0000193402627981 */ /* 0x000f64000c1e1100 */
[----:B-----5:R-:W-:-:S05]  /*2c30*/  PRMT R10, R98, 0x8880, RZ ;  /* 0x00008880620a7816 */ /* 0x020fca00000000ff */
[----:B------:R-:W-:-:S07]  /*2c40*/  IMAD R13, R10, R89, RZ ;  /* 0x000000590a0d7224 */ /* 0x000fce00078e02ff */
.L_x_64:
[----:B------:R-:W-:Y:S05]  /*2c50*/  BSYNC B1 ;  /* 0x0000000000017941 */ /* 0x000fea0003800000 */
.L_x_63:
[----:B------:R-:W-:Y:S01]  /*2c60*/  @!P3 IMAD R37, R37, R88, R13 ;  /* 0x000000582525b224 */ /* 0x000fe200078e020d */
[----:B------:R-:W-:Y:S04]  /*2c70*/  BSSY B1, `(.L_x_65) ;  /* 0x0000006000017945 */ /* 0x000fe80003800000 */
[----:B------:R0:W-:Y:S01]  /*2c80*/  @!P3 STG.E.U8 desc[UR52][R4.64+0x19], R37 ;  /* 0x000019250400b986 */ /* 0x0001e2000c101134 */
[----:B------:R-:W-:Y:S05]  /*2c90*/  @P5 BRA `(.L_x_66) ;  /* 0x00000000000c5947 */ /* 0x000fea0003800000 */
[----:B------:R-:W5:Y:S02]  /*2ca0*/  LDG.E.U8 R98, desc[UR52][R8.64+0x18] ;  /* 0x0000183408627981 */ /* 0x000f64000c1e1100 */
[----:B-----5:R-:W-:-:S05]  /*2cb0*/  PRMT R10, R98, 0x8880, RZ ;  /* 0x00008880620a7816 */ /* 0x020fca00000000ff */
[----:B------:R-:W-:-:S07]  /*2cc0*/  IMAD R13, R10, R89, RZ ;  /* 0x000000590a0d7224 */ /* 0x000fce00078e02ff */
.L_x_66:
[----:B------:R-:W-:Y:S05]  /*2cd0*/  BSYNC B1 ;  /* 0x0000000000017941 */ /* 0x000fea0003800000 */
.L_x_65:
[----:B---3--:R-:W-:Y:S01]  /*2ce0*/  @!P5 IMAD R11, R38, R88, R13 ;  /* 0x00000058260bd224 */ /* 0x008fe200078e020d */
[----:B------:R-:W-:Y:S04]  /*2cf0*/  BSSY B1, `(.L_x_67) ;  /* 0x0000006000017945 */ /* 0x000fe80003800000 */
[----:B------:R3:W-:Y:S01]  /*2d00*/  @!P5 STG.E.U8 desc[UR52][R6.64+0x18], R11 ;  /* 0x0000180b0600d986 */ /* 0x0007e2000c101134 */
[----:B------:R-:W-:Y:S05]  /*2d10*/  @P6 BRA `(.L_x_68) ;  /* 0x00000000000c6947 */ /* 0x000fea0003800000 */
[----:B------:R-:W5:Y:S02]  /*2d20*/  LDG.E.U8 R98, desc[UR52][R8.64+0x19] ;  /* 0x0000193408627981 */ /* 0x000f64000c1e1100 */
[----:B-----5:R-:W-:-:S05]  /*2d30*/  PRMT R10, R98, 0x8880, RZ ;  /* 0x00008880620a7816 */ /* 0x020fca00000000ff */
[----:B------:R-:W-:-:S07]  /*2d40*/  IMAD R13, R10, R89, RZ ;  /* 0x000000590a0d7224 */ /* 0x000fce00078e02ff */
.L_x_68:
[----:B------:R-:W-:Y:S05]  /*2d50*/  BSYNC B1 ;  /* 0x0000000000017941 */ /* 0x000fea0003800000 */
.L_x_67:
[----:B------:R-:W-:Y:S01]  /*2d60*/  @!P6 IMAD R39, R39, R88, R13 ;  /* 0x000000582727e224 */ /* 0x000fe200078e020d */
[----:B------:R-:W-:Y:S04]  /*2d70*/  BSSY B1, `(.L_x_69) ;  /* 0x0000006000017945 */ /* 0x000fe80003800000 */
[----:B------:R0:W-:Y:S01]  /*2d80*/  @!P6 STG.E.U8 desc[UR52][R6.64+0x19], R39 ;  /* 0x000019270600e986 */ /* 0x0001e2000c101134 */
[----:B------:R-:W-:Y:S05]  /*2d90*/  @P2 BRA `(.L_x_70) ;  /* 0x00000000000c2947 */ /* 0x000fea0003800000 */
[----:B------:R-:W5:Y:S02]  /*2da0*/  LDG.E.U8 R98, desc[UR52][R2.64+0x20] ;  /* 0x0000203402627981 */ /* 0x000f64000c1e1100 */
[----:B-----5:R-:W-:-:S05]  /*2db0*/  PRMT R10, R98, 0x8880, RZ ;  /* 0x00008880620a7816 */ /* 0x020fca00000000ff */
[----:B------:R-:W-:-:S07]  /*2dc0*/  IMAD R13, R10, R89, RZ ;  /* 0x000000590a0d7224 */ /* 0x000fce00078e02ff */
.L_x_70:
[----:B------:R-:W-:Y:S05]  /*2dd0*/  BSYNC B1 ;  /* 0x0000000000017941 */ /* 0x000fea0003800000 */
.L_x_69:
        /* <DEDUP_REMOVED lines=12> */
.L_x_72:
[----:B------:R-:W-:Y:S05]  /*2ea0*/  BSYNC B1 ;  /* 0x0000000000017941 */ /* 0x000fea0003800000 */
.L_x_71:
[----:B------:R-:W-:Y:S01]  /*2eb0*/  @!P4 IMAD R41, R41, R88, R13 ;  /* 0x000000582929c224 */ /* 0x000fe200078e020d */
[----:B------:R-:W-:Y:S04]  /*2ec0*/  BSSY B1, `(.L_x_73) ;  /* 0x0000006000017945 */ /* 0x000fe80003800000 */
[----:B------:R0:W-:Y:S01]  /*2ed0*/  @!P4 STG.E.U8 desc[UR52][R4.64+0x21], R41 ;  /* 0x000021290400c986 */ /* 0x0001e2000c101134 */
[----:B------:R-:W-:Y:S05]  /*2ee0*/  @P3 BRA `(.L_x_74) ;  /* 0x00000000000c3947 */ /* 0x000fea0003800000 */
[----:B------:R-:W5:Y:S02]  /*2ef0*/  LDG.E.U8 R98, desc[UR52][R8.64+0x20] ;  /* 0x0000203408627981 */ /* 0x000f64000c1e1100 */
[----:B-----5:R-:W-:-:S05]  /*2f00*/  PRMT R10, R98, 0x8880, RZ ;  /* 0x00008880620a7816 */ /* 0x020fca00000000ff */
[----:B------:R-:W-:-:S07]  /*2f10*/  IMAD R13, R10, R89, RZ ;  /* 0x000000590a0d7224 */ /* 0x000fce00078e02ff */
.L_x_74:
[----:B------:R-:W-:Y:S05]  /*2f20*/  BSYNC B1 ;  /* 0x0000000000017941 */ /* 0x000fea0003800000 */
.L_x_73:
[----:B---3--:R-:W-:Y:S01]  /*2f30*/  @!P3 IMAD R11, R42, R88, R13 ;  /* 0x000000582a0bb224 */ /* 0x008fe200078e020d */
[----:B------:R-:W-:Y:S04]  /*2f40*/  BSSY B1, `(.L_x_75) ;  /* 0x0000006000017945 */ /* 0x000fe80003800000 */
[----:B------:R3:W-:Y:S01]  /*2f50*/  @!P3 STG.E.U8 desc[UR52][R6.64+0x20], R11 ;  /* 0x0000200b0600b986 */ /* 0x0007e2000c101134 */
[----:B------:R-:W-:Y:S05]  /*2f60*/  @P5 BRA `(.L_x_76) ;  /* 0x00000000000c5947 */ /* 0x000fea0003800000 */
[----:B------:R-:W5:Y:S02]  /*2f70*/  LDG.E.U8 R98, desc[UR52][R8.64+0x21] ;  /* 0x0000213408627981 */ /* 0x000f64000c1e1100 */
[----:B-----5:R-:W-:-:S05]  /*2f80*/  PRMT R10, R98, 0x8880, RZ ;  /* 0x00008880620a7816 */ /* 0x020fca00000000ff */
[----:B------:R-:W-:-:S07]  /*2f90*/  IMAD R13, R10, R89, RZ ;  /* 0x000000590a0d7224 */ /* 0x000fce00078e02ff */
.L_x_76:
[----:B------:R-:W-:Y:S05]  /*2fa0*/  BSYNC B1 ;  /* 0x0000000000017941 */ /* 0x000fea0003800000 */
.L_x_75:
[----:B------:R-:W-:Y:S01]  /*2fb0*/  @!P5 IMAD R43, R43, R88, R13 ;  /* 0x000000582b2bd224 */ /* 0x000fe200078e020d */
[----:B------:R-:W-:Y:S04]  /*2fc0*/  BSSY B1, `(.L_x_77) ;  /* 0x0000006000017945 */ /* 0x000fe80003800000 */
[----:B------:R0:W-:Y:S01]  /*2fd0*/  @!P5 STG.E.U8 desc[UR52][R6.64+0x21], R43 ;  /* 0x0000212b0600d986 */ /* 0x0001e2000c101134 */
[----:B------:R-:W-:Y:S05]  /*2fe0*/  @P6 BRA `(.L_x_78) ;  /* 0x00000000000c6947 */ /* 0x000fea0003800000 */
[----:B------:R-:W5:Y:S02]  /*2ff0*/  LDG.E.U8 R98, desc[UR52][R2.64+0x28] ;  /* 0x0000283402627981 */ /* 0x000f64000c1e1100 */
[----:B-----5:R-:W-:-:S05]  /*3000*/  PRMT R10, R98, 0x8880, RZ ;  /* 0x00008880620a7816 */ /* 0x020fca00000000ff */
[----:B------:R-:W-:-:S07]  /*3010*/  IMAD R13, R10, R89, RZ ;  /* 0x000000590a0d7224 */ /* 0x000fce00078e02ff */
.L_x_78:
[----:B------:R-:W-:Y:S05]  /*3020*/  BSYNC B1 ;  /* 0x0000000000017941 */ /* 0x000fea0003800000 */
.L_x_77:
[----:B---3--:R-:W-:Y:S01]  /*3030*/  @!P6 IMAD R11, R44, R88, R13 ;  /* 0x000000582c0be224 */ /* 0x008fe200078e020d */
[----:B------:R-:W-:Y:S04]  /*3040*/  BSSY B1, `(.L_x_79) ;  /* 0x0000006000017945 */ /* 0x000fe80003800000 */
[----:B------:R3:W-:Y:S01]  /*3050*/  @!P6 STG.E.U8 desc[UR52][R4.64+0x28], R11 ;  /* 0x0000280b0400e986 */ /* 0x0007e2000c101134 */
[----:B------:R-:W-:Y:S05]  /*3060*/  @P2 BRA `(.L_x_80) ;  /* 0x00000000000c2947 */ /* 0x000fea0003800000 */
[----:B------:R-:W5:Y:S02]  /*3070*/  LDG.E.U8 R98, desc[UR52][R2.64+0x29] ;  /* 0x0000293402627981 */ /* 0x000f64000c1e1100 */
[----:B-----5:R-:W-:-:S05]  /*3080*/  PRMT R10, R98, 0x8880, RZ ;  /* 0x00008880620a7816 */ /* 0x020fca00000000ff */
[----:B------:R-:W-:-:S07]  /*3090*/  IMAD R13, R10, R89, RZ ;  /* 0x000000590a0d7224 */ /* 0x000fce00078e02ff */
.L_x_80:
[----:B------:R-:W-:Y:S05]  /*30a0*/  BSYNC B1 ;  /* 0x0000000000017941 */ /* 0x000fea0003800000 */
.L_x_79:
        /* <DEDUP_REMOVED lines=12> */
.L_x_82:
[----:B------:R-:W-:Y:S05]  /*3170*/  BSYNC B1 ;  /* 0x0000000000017941 */ /* 0x000fea0003800000 */
.L_x_81:
[----:B---3--:R-:W-:Y:S01]  /*3180*/  @!P4 IMAD R11, R46, R88, R13 ;  /* 0x000000582e0bc224 */ /* 0x008fe200078e020d */
[----:B------:R-:W-:Y:S04]  /*3190*/  BSSY B1, `(.L_x_83) ;  /* 0x0000006000017945 */ /* 0x000fe80003800000 */
[----:B------:R3:W-:Y:S01]  /*31a0*/  @!P4 STG.E.U8 desc[UR52][R6.64+0x28], R11 ;  /* 0x0000280b0600c986 */ /* 0x0007e2000c101134 */
[----:B------:R-:W-:Y:S05]  /*31b0*/  @P3 BRA `(.L_x_84) ;  /* 0x00000000000c3947 */ /* 0x000fea0003800000 */
[----:B------:R-:W5:Y:S02]  /*31c0*/  LDG.E.U8 R98, desc[UR52][R8.64+0x29] ;  /* 0x0000293408627981 */ /* 0x000f64000c1e1100 */
[----:B-----5:R-:W-:-:S05]  /*31d0*/  PRMT R10, R98, 0x8880, RZ ;  /* 0x00008880620a7816 */ /* 0x020fca00000000ff */
[----:B------:R-:W-:-:S07]  /*31e0*/  IMAD R13, R10, R89, RZ ;  /* 0x000000590a0d7224 */ /* 0x000fce00078e02ff */
.L_x_84:
[----:B------:R-:W-:Y:S05]  /*31f0*/  BSYNC B1 ;  /* 0x0000000000017941 */ /* 0x000fea0003800000 */
.L_x_83:
[----:B------:R-:W-:Y:S01]  /*3200*/  @!P3 IMAD R47, R47, R88, R13 ;  /* 0x000000582f2fb224 */ /* 0x000fe200078e020d */
[----:B------:R-:W-:Y:S04]  /*3210*/  BSSY B1, `(.L_x_85) ;  /* 0x0000006000017945 */ /* 0x000fe80003800000 */
[----:B------:R0:W-:Y:S01]  /*3220*/  @!P3 STG.E.U8 desc[UR52][R6.64+0x29], R47 ;  /* 0x0000292f0600b986 */ /* 0x0001e2000c101134 */
[----:B------:R-:W-:Y:S05]  /*3230*/  @P5 BRA `(.L_x_86) ;  /* 0x00000000000c5947 */ /* 0x000fea0003800000 */
[----:B------:R-:W5:Y:S02]  /*3240*/  LDG.E.U8 R98, desc[UR52][R2.64+0x30] ;  /* 0x0000303402627981 */ /* 0x000f64000c1e1100 */
[----:B-----5:R-:W-:-:S05]  /*3250*/  PRMT R10, R98, 0x8880, RZ ;  /* 0x00008880620a7816 */ /* 0x020fca00000000ff */
[----:B------:R-:W-:-:S07]  /*3260*/  IMAD R13, R10, R89, RZ ;  /* 0x000000590a0d7224 */ /* 0x000fce00078e02ff */
.L_x_86:
[----:B------:R-:W-:Y:S05]  /*3270*/  BSYNC B1 ;  /* 0x0000000000017941 */ /* 0x000fea0003800000 */
.L_x_85:
[----:B---3--:R-:W-:Y:S01]  /*3280*/  @!P5 IMAD R11, R48, R88, R13 ;  /* 0x00000058300bd224 */ /* 0x008fe200078e020d */
[----:B------:R-:W-:Y:S04]  /*3290*/  BSSY B1, `(.L_x_87) ;  /* 0x0000006000017945 */ /* 0x000fe80003800000 */
[----:B------:R3:W-:Y:S01]  /*32a0*/  @!P5 STG.E.U8 desc[UR52][R4.64+0x30], R11 ;  /* 0x0000300b0400d986 */ /* 0x0007e2000c101134 */
[----:B------:R-:W-:Y:S05]  /*32b0*/  @P6 BRA `(.L_x_88) ;  /* 0x00000000000c6947 */ /* 0x000fea0003800000 */
[----:B------:R-:W5:Y:S02]  /*32c0*/  LDG.E.U8 R98, desc[UR52][R2.64+0x31] ;  /* 0x0000313402627981 */ /* 0x000f64000c1e1100 */
[----:B-----5:R-:W-:-:S05]  /*32d0*/  PRMT R10, R98, 0x8880, RZ ;  /* 0x00008880620a7816 */ /* 0x020fca00000000ff */
[----:B------:R-:W-:-:S07]  /*32e0*/  IMAD R13, R10, R89, RZ ;  /* 0x000000590a0d7224 */ /* 0x000fce00078e02ff */
.L_x_88:
[----:B------:R-:W-:Y:S05]  /*32f0*/  BSYNC B1 ;  /* 0x0000000000017941 */ /* 0x000fea0003800000 */
.L_x_87:
[----:B------:R-:W-:Y:S01]  /*3300*/  @!P6 IMAD R49, R49, R88, R13 ;  /* 0x000000583131e224 */ /* 0x000fe200078e020d */
[----:B------:R-:W-:Y:S04]  /*3310*/  BSSY B1, `(.L_x_89) ;  /* 0x0000006000017945 */ /* 0x000fe80003800000 */
[----:B------:R0:W-:Y:S01]  /*3320*/  @!P6 STG.E.U8 desc[UR52][R4.64+0x31], R49 ;  /* 0x000031310400e986 */ /* 0x0001e2000c101134 */
[----:B------:R-:W-:Y:S05]  /*3330*/  @P2 BRA `(.L_x_90) ;  /* 0x00000000000c2947 */ /* 0x000fea0003800000 */
[----:B------:R-:W5:Y:S02]  /*3340*/  LDG.E.U8 R98, desc[UR52][R8.64+0x30] ;  /* 0x0000303408627981 */ /* 0x000f64000c1e1100 */
[----:B-----5:R-:W-:-:S05]  /*3350*/  PRMT R10, R98, 0x8880, RZ ;  /* 0x00008880620a7816 */ /* 0x020fca00000000ff */
[----:B------:R-:W-:-:S07]  /*3360*/  IMAD R13, R10, R89, RZ ;  /* 0x000000590a0d7224 */ /* 0x000fce00078e02ff */
.L_x_90:
[----:B------:R-:W-:Y:S05]  /*3370*/  BSYNC B1 ;  /* 0x0000000000017941 */ /* 0x000fea0003800000 */
.L_x_89:
        /* <DEDUP_REMOVED lines=12> */
.L_x_92:
[----:B------:R-:W-:Y:S05]  /*3440*/  BSYNC B1 ;  /* 0x0000000000017941 */ /* 0x000fea0003800000 */
.L_x_91:
[----:B------:R-:W-:Y:S01]  /*3450*/  @!P4 IMAD R51, R51, R88, R13 ;  /* 0x000000583333c224 */ /* 0x000fe200078e020d */
[----:B------:R-:W-:Y:S04]  /*3460*/  BSSY B1, `(.L_x_93) ;  /* 0x0000006000017945 */ /* 0x000fe80003800000 */
[----:B------:R0:W-:Y:S01]  /*3470*/  @!P4 STG.E.U8 desc[UR52][R6.64+0x31], R51 ;  /* 0x000031330600c986 */ /* 0x0001e2000c101134 */
[----:B------:R-:W-:Y:S05]  /*3480*/  @P3 BRA `(.L_x_94) ;  /* 0x00000000000c3947 */ /* 0x000fea0003800000 */
[----:B------:R-:W5:Y:S02]  /*3490*/  LDG.E.U8 R98, desc[UR52][R2.64+0x38] ;  /* 0x0000383402627981 */ /* 0x000f64000c1e1100 */
[----:B-----5:R-:W-:-:S05]  /*34a0*/  PRMT R10, R98, 0x8880, RZ ;  /* 0x00008880620a7816 */ /* 0x020fca00000000ff */
[----:B------:R-:W-:-:S07]  /*34b0*/  IMAD R13, R10, R89, RZ ;  /* 0x000000590a0d7224 */ /* 0x000fce00078e02ff */
.L_x_94:
[----:B------:R-:W-:Y:S05]  /*34c0*/  BSYNC B1 ;  /* 0x0000000000017941 */ /* 0x000fea0003800000 */
.L_x_93:
[----:B---3--:R-:W-:Y:S01]  /*34d0*/  @!P3 IMAD R11, R52, R88, R13 ;  /* 0x00000058340bb224 */ /* 0x008fe200078e020d */
[----:B------:R-:W-:Y:S04]  /*34e0*/  BSSY B1, `(.L_x_95) ;  /* 0x0000006000017945 */ /* 0x000fe80003800000 */
[----:B------:R3:W-:Y:S01]  /*34f0*/  @!P3 STG.E.U8 desc[UR52][R4.64+0x38], R11 ;  /* 0x0000380b0400b986 */ /* 0x0007e2000c101134 */
[----:B------:R-:W-:Y:S05]  /*3500*/  @P5 BRA `(.L_x_96) ;  /* 0x00000000000c5947 */ /* 0x000fea0003800000 */
[----:B------:R-:W5:Y:S02]  /*3510*/  LDG.E.U8 R98, desc[UR52][R2.64+0x39] ;  /* 0x0000393402627981 */ /* 0x000f64000c1e1100 */
[----:B-----5:R-:W-:-:S05]  /*3520*/  PRMT R10, R98, 0x8880, RZ ;  /* 0x00008880620a7816 */ /* 0x020fca00000000ff */
[----:B------:R-:W-:-:S07]  /*3530*/  IMAD R13, R10, R89, RZ ;  /* 0x000000590a0d7224 */ /* 0x000fce00078e02ff */
.L_x_96:
[----:B------:R-:W-:Y:S05]  /*3540*/  BSYNC B1 ;  /* 0x0000000000017941 */ /* 0x000fea0003800000 */
.L_x_95:
[----:B------:R-:W-:Y:S01]  /*3550*/  @!P5 IMAD R53, R53, R88, R13 ;  /* 0x000000583535d224 */ /* 0x000fe200078e020d */
[----:B------:R-:W-:Y:S04]  /*3560*/  BSSY B1, `(.L_x_97) ;  /* 0x0000006000017945 */ /* 0x000fe80003800000 */
[----:B------:R0:W-:Y:S01]  /*3570*/  @!P5 STG.E.U8 desc[UR52][R4.64+0x39], R53 ;  /* 0x000039350400d986 */ /* 0x0001e2000c101134 */
[----:B------:R-:W-:Y:S05]  /*3580*/  @P6 BRA `(.L_x_98) ;  /* 0x00000000000c6947 */ /* 0x000fea0003800000 */
[----:B------:R-:W5:Y:S02]  /*3590*/  LDG.E.U8 R98, desc[UR52][R8.64+0x38] ;  /* 0x0000383408627981 */ /* 0x000f64000c1e1100 */
[----:B-----5:R-:W-:-:S05]  /*35a0*/  PRMT R10, R98, 0x8880, RZ ;  /* 0x00008880620a7816 */ /* 0x020fca00000000ff */
[----:B------:R-:W-:-:S07]  /*35b0*/  IMAD R13, R10, R89, RZ ;  /* 0x000000590a0d7224 */ /* 0x000fce00078e02ff */
.L_x_98:
[----:B------:R-:W-:Y:S05]  /*35c0*/  BSYNC B1 ;  /* 0x0000000000017941 */ /* 0x000fea0003800000 */
.L_x_97:
[----:B---3--:R-:W-:Y:S01]  /*35d0*/  @!P6 IMAD R11, R54, R88, R13 ;  /* 0x00000058360be224 */ /* 0x008fe200078e020d */
[----:B------:R-:W-:Y:S04]  /*35e0*/  BSSY B1, `(.L_x_99) ;  /* 0x0000006000017945 */ /* 0x000fe80003800000 */
[----:B------:R3:W-:Y:S01]  /*35f0*/  @!P6 STG.E.U8 desc[UR52][R6.64+0x38], R11 ;  /* 0x0000380b0600e986 */ /* 0x0007e2000c101134 */
[----:B------:R-:W-:Y:S05]  /*3600*/  @P2 BRA `(.L_x_100) ;  /* 0x00000000000c2947 */ /* 0x000fea0003800000 */
[----:B------:R-:W5:Y:S02]  /*3610*/  LDG.E.U8 R98, desc[UR52][R8.64+0x39] ;  /* 0x0000393408627981 */ /* 0x000f64000c1e1100 */
[----:B-----5:R-:W-:-:S05]  /*3620*/  PRMT R10, R98, 0x8880, RZ ;  /* 0x00008880620a7816 */ /* 0x020fca00000000ff */
[----:B------:R-:W-:-:S07]  /*3630*/  IMAD R13, R10, R89, RZ ;  /* 0x000000590a0d7224 */ /* 0x000fce00078e02ff */
.L_x_100:
[----:B------:R-:W-:Y:S05]  /*3640*/  BSYNC B1 ;  /* 0x0000000000017941 */ /* 0x000fea0003800000 */
.L_x_99:
        /* <DEDUP_REMOVED lines=12> */
.L_x_102:
[----:B------:R-:W-:Y:S05]  /*3710*/  BSYNC B1 ;  /* 0x0000000000017941 */ /* 0x000fea0003800000 */
.L_x_101:
[----:B---3--:R-:W-:Y:S01]  /*3720*/  @!P4 IMAD R11, R56, R88, R13 ;  /* 0x00000058380bc224 */ /* 0x008fe200078e020d */
[----:B------:R-:W-:Y:S04]  /*3730*/  BSSY B1, `(.L_x_103) ;  /* 0x0000006000017945 */ /* 0x000fe80003800000 */
[----:B------:R3:W-:Y:S01]  /*3740*/  @!P4 STG.E.U8 desc[UR52][R4.64+0x40], R11 ;  /* 0x0000400b0400c986 */ /* 0x0007e2000c101134 */
[----:B------:R-:W-:Y:S05]  /*3750*/  @P3 BRA `(.L_x_104) ;  /* 0x00000000000c3947 */ /* 0x000fea0003800000 */
[----:B------:R-:W5:Y:S02]  /*3760*/  LDG.E.U8 R98, desc[UR52][R2.64+0x41] ;  /* 0x0000413402627981 */ /* 0x000f64000c1e1100 */
[----:B-----5:R-:W-:-:S05]  /*3770*/  PRMT R10, R98, 0x8880, RZ ;  /* 0x00008880620a7816 */ /* 0x020fca00000000ff */
[----:B------:R-:W-:-:S07]  /*3780*/  IMAD R13, R10, R89, RZ ;  /* 0x000000590a0d7224 */ /* 0x000fce00078e02ff */
.L_x_104:
[----:B------:R-:W-:Y:S05]  /*3790*/  BSYNC B1 ;  /* 0x0000000000017941 */ /* 0x000fea0003800000 */
.L_x_103:
[----:B------:R-:W-:Y:S01]  /*37a0*/  @!P3 IMAD R57, R57, R88, R13 ;  /* 0x000000583939b224 */ /* 0x000fe200078e020d */
[----:B------:R-:W-:Y:S04]  /*37b0*/  BSSY B1, `(.L_x_105) ;  /* 0x0000006000017945 */ /* 0x000fe80003800000 */
[----:B------:R0:W-:Y:S01]  /*37c0*/  @!P3 STG.E.U8 desc[UR52][R4.64+0x41], R57 ;  /* 0x000041390400b986 */ /* 0x0001e2000c101134 */
[----:B------:R-:W-:Y:S05]  /*37d0*/  @P5 BRA `(.L_x_106) ;  /* 0x00000000000c5947 */ /* 0x000fea0003800000 */
[----:B------:R-:W5:Y:S02]  /*37e0*/  LDG.E.U8 R98, desc[UR52][R8.64+0x40] ;  /* 0x0000403408627981 */ /* 0x000f64000c1e1100 */
[----:B-----5:R-:W-:-:S05]  /*37f0*/  PRMT R10, R98, 0x8880, RZ ;  /* 0x00008880620a7816 */ /* 0x020fca00000000ff */
[----:B------:R-:W-:-:S07]  /*3800*/  IMAD R13, R10, R89, RZ ;  /* 0x000000590a0d7224 */ /* 0x000fce00078e02ff */
.L_x_106:
[----:B------:R-:W-:Y:S05]  /*3810*/  BSYNC B1 ;  /* 0x0000000000017941 */ /* 0x000fea0003800000 */
.L_x_105:
[----:B---3--:R-:W-:Y:S01]  /*3820*/  @!P5 IMAD R11, R58, R88, R13 ;  /* 0x000000583a0bd224 */ /* 0x008fe200078e020d */
[----:B------:R-:W-:Y:S04]  /*3830*/  BSSY B1, `(.L_x_107) ;  /* 0x0000006000017945 */ /* 0x000fe80003800000 */
[----:B------:R3:W-:Y:S01]  /*3840*/  @!P5 STG.E.U8 desc[UR52][R6.64+0x40], R11 ;  /* 0x0000400b0600d986 */ /* 0x0007e2000c101134 */
[----:B------:R-:W-:Y:S05]  /*3850*/  @P6 BRA `(.L_x_108) ;  /* 0x00000000000c6947 */ /* 0x000fea0003800000 */
[----:B------:R-:W5:Y:S02]  /*3860*/  LDG.E.U8 R98, desc[UR52][R8.64+0x41] ;  /* 0x0000413408627981 */ /* 0x000f64000c1e1100 */
[----:B-----5:R-:W-:-:S05]  /*3870*/  PRMT R10, R98, 0x8880, RZ ;  /* 0x00008880620a7816 */ /* 0x020fca00000000ff */
[----:B------:R-:W-:-:S07]  /*3880*/  IMAD R13, R10, R89, RZ ;  /* 0x000000590a0d7224 */ /* 0x000fce00078e02ff */
.L_x_108:
[----:B------:R-:W-:Y:S05]  /*3890*/  BSYNC B1 ;  /* 0x0000000000017941 */ /* 0x000fea0003800000 */
.L_x_107:
[----:B------:R-:W-:Y:S01]  /*38a0*/  @!P6 IMAD R59, R59, R88, R13 ;  /* 0x000000583b3be224 */ /* 0x000fe200078e020d */
[----:B------:R-:W-:Y:S04]  /*38b0*/  BSSY B1, `(.L_x_109) ;  /* 0x0000006000017945 */ /* 0x000fe80003800000 */
[----:B------:R0:W-:Y:S01]  /*38c0*/  @!P6 STG.E.U8 desc[UR52][R6.64+0x41], R59 ;  /* 0x0000413b0600e986 */ /* 0x0001e2000c101134 */
[----:B------:R-:W-:Y:S05]  /*38d0*/  @P2 BRA `(.L_x_110) ;  /* 0x00000000000c2947 */ /* 0x000fea0003800000 */
[----:B------:R-:W5:Y:S02]  /*38e0*/  LDG.E.U8 R98, desc[UR52][R2.64+0x48] ;  /* 0x0000483402627981 */ /* 0x000f64000c1e1100 */
[----:B-----5:R-:W-:-:S05]  /*38f0*/  PRMT R10, R98, 0x8880, RZ ;  /* 0x00008880620a7816 */ /* 0x020fca00000000ff */
[----:B------:R-:W-:-:S07]  /*3900*/  IMAD R13, R10, R89, RZ ;  /* 0x000000590a0d7224 */ /* 0x000fce00078e02ff */
.L_x_110:
[----:B------:R-:W-:Y:S05]  /*3910*/  BSYNC B1 ;  /* 0x0000000000017941 */ /* 0x000fea0003800000 */
.L_x_109:
        /* <DEDUP_REMOVED lines=12> */
.L_x_112:
[----:B------:R-:W-:Y:S05]  /*39e0*/  BSYNC B1 ;  /* 0x0000000000017941 */ /* 0x000fea0003800000 */
.L_x_111:
[----:B------:R-:W-:Y:S01]  /*39f0*/  @!P4 IMAD R61, R61, R88, R13 ;  /* 0x000000583d3dc224 */ /* 0x000fe200078e020d */
[----:B------:R-:W-:Y:S04]  /*3a00*/  BSSY B1, `(.L_x_113) ;  /* 0x0000006000017945 */ /* 0x000fe80003800000 */
[----:B------:R0:W-:Y:S01]  /*3a10*/  @!P4 STG.E.U8 desc[UR52][R4.64+0x49], R61 ;  /* 0x0000493d0400c986 */ /* 0x0001e2000c101134 */
[----:B------:R-:W-:Y:S05]  /*3a20*/  @P3 BRA `(.L_x_114) ;  /* 0x00000000000c3947 */ /* 0x000fea0003800000 */
[----:B------:R-:W5:Y:S02]  /*3a30*/  LDG.E.U8 R98, desc[UR52][R8.64+0x48] ;  /* 0x0000483408627981 */ /* 0x000f64000c1e1100 */
[----:B-----5:R-:W-:-:S05]  /*3a40*/  PRMT R10, R98, 0x8880, RZ ;  /* 0x00008880620a7816 */ /* 0x020fca00000000ff */
[----:B------:R-:W-:-:S07]  /*3a50*/  IMAD R13, R10, R89, RZ ;  /* 0x000000590a0d7224 */ /* 0x000fce00078e02ff */
.L_x_114:
[----:B------:R-:W-:Y:S05]  /*3a60*/  BSYNC B1 ;  /* 0x0000000000017941 */ /* 0x000fea0003800000 */
.L_x_113:
[----:B---3--:R-:W-:Y:S01]  /*3a70*/  @!P3 IMAD R11, R62, R88, R13 ;  /* 0x000000583e0bb224 */ /* 0x008fe200078e020d */
[----:B------:R-:W-:Y:S04]  /*3a80*/  BSSY B1, `(.L_x_115) ;  /* 0x0000006000017945 */ /* 0x000fe80003800000 */
[----:B------:R3:W-:Y:S01]  /*3a90*/  @!P3 STG.E.U8 desc[UR52][R6.64+0x48], R11 ;  /* 0x0000480b0600b986 */ /* 0x0007e2000c101134 */
[----:B------:R-:W-:Y:S05]  /*3aa0*/  @P5 BRA `(.L_x_116) ;  /* 0x00000000000c5947 */ /* 0x000fea0003800000 */
[----:B------:R-:W5:Y:S02]  /*3ab0*/  LDG.E.U8 R98, desc[UR52][R8.64+0x49] ;  /* 0x0000493408627981 */ /* 0x000f64000c1e1100 */
[----:B-----5:R-:W-:-:S05]  /*3ac0*/  PRMT R10, R98, 0x8880, RZ ;  /* 0x00008880620a7816 */ /* 0x020fca00000000ff */
[----:B------:R-:W-:-:S07]  /*3ad0*/  IMAD R13, R10, R89, RZ ;  /* 0x000000590a0d7224 */ /* 0x000fce00078e02ff */
.L_x_116:
[----:B------:R-:W-:Y:S05]  /*3ae0*/  BSYNC B1 ;  /* 0x0000000000017941 */ /* 0x000fea0003800000 */
.L_x_115:
[----:B------:R-:W-:Y:S01]  /*3af0*/  @!P5 IMAD R63, R63, R88, R13 ;  /* 0x000000583f3fd224 */ /* 0x000fe200078e020d */
[----:B------:R-:W-:Y:S04]  /*3b00*/  BSSY B1, `(.L_x_117) ;  /* 0x0000006000017945 */ /* 0x000fe80003800000 */
[----:B------:R0:W-:Y:S01]  /*3b10*/  @!P5 STG.E.U8 desc[UR52][R6.64+0x49], R63 ;  /* 0x0000493f0600d986 */ /* 0x0001e2000c101134 */
[----:B------:R-:W-:Y:S05]  /*3b20*/  @P6 BRA `(.L_x_118) ;  /* 0x00000000000c6947 */ /* 0x000fea0003800000 */
[----:B------:R-:W5:Y:S02]  /*3b30*/  LDG.E.U8 R98, desc[UR52][R2.64+0x50] ;  /* 0x0000503402627981 */ /* 0x000f64000c1e1100 */
[----:B-----5:R-:W-:-:S05]  /*3b40*/  PRMT R10, R98, 0x8880, RZ ;  /* 0x00008880620a7816 */ /* 0x020fca00000000ff */
[----:B------:R-:W-:-:S07]  /*3b50*/  IMAD R13, R10, R89, RZ ;  /* 0x000000590a0d7224 */ /* 0x000fce00078e02ff */
.L_x_118:
[----:B------:R-:W-:Y:S05]  /*3b60*/  BSYNC B1 ;  /* 0x0000000000017941 */ /* 0x000fea0003800000 */
.L_x_117:
[----:B---3--:R-:W-:Y:S01]  /*3b70*/  @!P6 IMAD R11, R64, R88, R13 ;  /* 0x00000058400be224 */ /* 0x008fe200078e020d */
[----:B------:R-:W-:Y:S04]  /*3b80*/  BSSY B1, `(.L_x_119) ;  /* 0x0000006000017945 */ /* 0x000fe80003800000 */
[----:B------:R3:W-:Y:S01]  /*3b90*/  @!P6 STG.E.U8 desc[UR52][R4.64+0x50], R11 ;  /* 0x0000500b0400e986 */ /* 0x0007e2000c101134 */
[----:B------:R-:W-:Y:S05]  /*3ba0*/  @P2 BRA `(.L_x_120) ;  /* 0x00000000000c2947 */ /* 0x000fea0003800000 */
[----:B------:R-:W5:Y:S02]  /*3bb0*/  LDG.E.U8 R98, desc[UR52][R2.64+0x51] ;  /* 0x0000513402627981 */ /* 0x000f64000c1e1100 */
[----:B-----5:R-:W-:-:S05]  /*3bc0*/  PRMT R10, R98, 0x8880, RZ ;  /* 0x00008880620a7816 */ /* 0x020fca00000000ff */
[----:B------:R-:W-:-:S07]  /*3bd0*/  IMAD R13, R10, R89, RZ ;  /* 0x000000590a0d7224 */ /* 0x000fce00078e02ff */
.L_x_120:
[----:B------:R-:W-:Y:S05]  /*3be0*/  BSYNC B1 ;  /* 0x0000000000017941 */ /* 0x000fea0003800000 */
.L_x_119:
        /* <DEDUP_REMOVED lines=12> */
.L_x_122:
[----:B------:R-:W-:Y:S05]  /*3cb0*/  BSYNC B1 ;  /* 0x0000000000017941 */ /* 0x000fea0003800000 */
.L_x_121:
[----:B---3--:R-:W-:Y:S01]  /*3cc0*/  @!P4 IMAD R11, R66, R88, R13 ;  /* 0x00000058420bc224 */ /* 0x008fe200078e020d */
[----:B------:R-:W-:Y:S04]  /*3cd0*/  BSSY B1, `(.L_x_123) ;  /* 0x0000006000017945 */ /* 0x000fe80003800000 */
[----:B------:R3:W-:Y:S01]  /*3ce0*/  @!P4 STG.E.U8 desc[UR52][R6.64+0x50], R11 ;  /* 0x0000500b0600c986 */ /* 0x0007e2000c101134 */
[----:B------:R-:W-:Y:S05]  /*3cf0*/  @P3 BRA `(.L_x_124) ;  /* 0x00000000000c3947 */ /* 0x000fea0003800000 */
[----:B------:R-:W5:Y:S02]  /*3d00*/  LDG.E.U8 R98, desc[UR52][R8.64+0x51] ;  /* 0x0000513408627981 */ /* 0x000f64000c1e1100 */
[----:B-----5:R-:W-:-:S05]  /*3d10*/  PRMT R10, R98, 0x8880, RZ ;  /* 0x00008880620a7816 */ /* 0x020fca00000000ff */
[----:B------:R-:W-:-:S07]  /*3d20*/  IMAD R13, R10, R89, RZ ;  /* 0x000000590a0d7224 */ /* 0x000fce00078e02ff */
.L_x_124:
[----:B------:R-:W-:Y:S05]  /*3d30*/  BSYNC B1 ;  /* 0x0000000000017941 */ /* 0x000fea0003800000 */
.L_x_123:
[----:B------:R-:W-:Y:S01]  /*3d40*/  @!P3 IMAD R67, R67, R88, R13 ;  /* 0x000000584343b224 */ /* 0x000fe200078e020d */
[----:B------:R-:W-:Y:S04]  /*3d50*/  BSSY B1, `(.L_x_125) ;  /* 0x0000006000017945 */ /* 0x000fe80003800000 */
[----:B------:R0:W-:Y:S01]  /*3d60*/  @!P3 STG.E.U8 desc[UR52][R6.64+0x51], R67 ;  /* 0x000051430600b986 */ /* 0x0001e2000c101134 */
[----:B------:R-:W-:Y:S05]  /*3d70*/  @P5 BRA `(.L_x_126) ;  /* 0x00000000000c5947 */ /* 0x000fea0003800000 */
[----:B------:R-:W5:Y:S02]  /*3d80*/  LDG.E.U8 R98, desc[UR52][R2.64+0x58] ;  /* 0x0000583402627981 */ /* 0x000f64000c1e1100 */
[----:B-----5:R-:W-:-:S05]  /*3d90*/  PRMT R10, R98, 0x8880, RZ ;  /* 0x00008880620a7816 */ /* 0x020fca00000000ff */
[----:B------:R-:W-:-:S07]  /*3da0*/  IMAD R13, R10, R89, RZ ;  /* 0x000000590a0d7224 */ /* 0x000fce00078e02ff */
.L_x_126:
[----:B------:R-:W-:Y:S05]  /*3db0*/  BSYNC B1 ;  /* 0x0000000000017941 */ /* 0x000fea0003800000 */
.L_x_125:
[----:B---3--:R-:W-:Y:S01]  /*3dc0*/  @!P5 IMAD R11, R68, R88, R13 ;  /* 0x00000058440bd224 */ /* 0x008fe200078e020d */
[----:B------:R-:W-:Y:S04]  /*3dd0*/  BSSY B1, `(.L_x_127) ;  /* 0x0000006000017945 */ /* 0x000fe80003800000 */
[----:B------:R3:W-:Y:S01]  /*3de0*/  @!P5 STG.E.U8 desc[UR52][R4.64+0x58], R11 ;  /* 0x0000580b0400d986 */ /* 0x0007e2000c101134 */
[----:B------:R-:W-:Y:S05]  /*3df0*/  @P6 BRA `(.L_x_128) ;  /* 0x00000000000c6947 */ /* 0x000fea0003800000 */
[----:B------:R-:W5:Y:S02]  /*3e00*/  LDG.E.U8 R98, desc[UR52][R2.64+0x59] ;  /* 0x0000593402627981 */ /* 0x000f64000c1e1100 */
[----:B-----5:R-:W-:-:S05]  /*3e10*/  PRMT R10, R98, 0x8880, RZ ;  /* 0x00008880620a7816 */ /* 0x020fca00000000ff */
[----:B------:R-:W-:-:S07]  /*3e20*/  IMAD R13, R10, R89, RZ ;  /* 0x000000590a0d7224 */ /* 0x000fce00078e02ff */
.L_x_128:
[----:B------:R-:W-:Y:S05]  /*3e30*/  BSYNC B1 ;  /* 0x0000000000017941 */ /* 0x000fea0003800000 */
.L_x_127:
[----:B------:R-:W-:Y:S01]  /*3e40*/  @!P6 IMAD R69, R69, R88, R13 ;  /* 0x000000584545e224 */ /* 0x000fe200078e020d */
[----:B------:R-:W-:Y:S04]  /*3e50*/  BSSY B1, `(.L_x_129) ;  /* 0x0000006000017945 */ /* 0x000fe80003800000 */
[----:B------:R0:W-:Y:S01]  /*3e60*/  @!P6 STG.E.U8 desc[UR52][R4.64+0x59], R69 ;  /* 0x000059450400e986 */ /* 0x0001e2000c101134 */
[----:B------:R-:W-:Y:S05]  /*3e70*/  @P2 BRA `(.L_x_130) ;  /* 0x00000000000c2947 */ /* 0x000fea0003800000 */
[----:B------:R-:W5:Y:S02]  /*3e80*/  LDG.E.U8 R98, desc[UR52][R8.64+0x58] ;  /* 0x0000583408627981 */ /* 0x000f64000c1e1100 */
[----:B-----5:R-:W-:-:S05]  /*3e90*/  PRMT R10, R98, 0x8880, RZ ;  /* 0x00008880620a7816 */ /* 0x020fca00000000ff */
[----:B------:R-:W-:-:S07]  /*3ea0*/  IMAD R13, R10, R89, RZ ;  /* 0x000000590a0d7224 */ /* 0x000fce00078e02ff */
.L_x_130:
[----:B------:R-:W-:Y:S05]  /*3eb0*/  BSYNC B1 ;  /* 0x0000000000017941 */ /* 0x000fea0003800000 */
.L_x_129:
        /* <DEDUP_REMOVED lines=12> */
.L_x_132:
[----:B------:R-:W-:Y:S05]  /*3f80*/  BSYNC B1 ;  /* 0x0000000000017941 */ /* 0x000fea0003800000 */
.L_x_131:
[----:B------:R-:W-:Y:S01]  /*3f90*/  @!P4 IMAD R71, R71, R88, R13 ;  /* 0x000000584747c224 */ /* 0x000fe200078e020d */
[----:B------:R-:W-:Y:S04]  /*3fa0*/  BSSY B1, `(.L_x_133) ;  /* 0x0000006000017945 */ /* 0x000fe80003800000 */
[----:B------:R0:W-:Y:S01]  /*3fb0*/  @!P4 STG.E.U8 desc[UR52][R6.64+0x59], R71 ;  /* 0x000059470600c986 */ /* 0x0001e2000c101134 */
[----:B------:R-:W-:Y:S05]  /*3fc0*/  @P3 BRA `(.L_x_134) ;  /* 0x00000000000c3947 */ /* 0x000fea0003800000 */
[----:B------:R-:W5:Y:S02]  /*3fd0*/  LDG.E.U8 R98, desc[UR52][R2.64+0x60] ;  /* 0x0000603402627981 */ /* 0x000f64000c1e1100 */
[----:B-----5:R-:W-:-:S05]  /*3fe0*/  PRMT R10, R98, 0x8880, RZ ;  /* 0x00008880620a7816 */ /* 0x020fca00000000ff */
[----:B------:R-:W-:-:S07]  /*3ff0*/  IMAD R13, R10, R89, RZ ;  /* 0x000000590a0d7224 */ /* 0x000fce00078e02ff */
.L_x_134:
[----:B------:R-:W-:Y:S05]  /*4000*/  BSYNC B1 ;  /* 0x0000000000017941 */ /* 0x000fea0003800000 */
.L_x_133:
[----:B---3--:R-:W-:Y:S01]  /*4010*/  @!P3 IMAD R11, R72, R88, R13 ;  /* 0x00000058480bb224 */ /* 0x008fe200078e020d */
[----:B------:R-:W-:Y:S04]  /*4020*/  BSSY B1, `(.L_x_135) ;  /* 0x0000006000017945 */ /* 0x000fe80003800000 */
[----:B------:R3:W-:Y:S01]  /*4030*/  @!P3 STG.E.U8 desc[UR52][R4.64+0x60], R11 ;  /* 0x0000600b0400b986 */ /* 0x0007e2000c101134 */
[----:B------:R-:W-:Y:S05]  /*4040*/  @P5 BRA `(.L_x_136) ;  /* 0x00000000000c5947 */ /* 0x000fea0003800000 */
[----:B------:R-:W5:Y:S02]  /*4050*/  LDG.E.U8 R98, desc[UR52][R2.64+0x61] ;  /* 0x0000613402627981 */ /* 0x000f64000c1e1100 */
[----:B-----5:R-:W-:-:S05]  /*4060*/  PRMT R10, R98, 0x8880, RZ ;  /* 0x00008880620a7816 */ /* 0x020fca00000000ff */
[----:B------:R-:W-:-:S07]  /*4070*/  IMAD R13, R10, R89, RZ ;  /* 0x000000590a0d7224 */ /* 0x000fce00078e02ff */
.L_x_136:
[----:B------:R-:W-:Y:S05]  /*4080*/  BSYNC B1 ;  /* 0x0000000000017941 */ /* 0x000fea0003800000 */
.L_x_135:
[----:B------:R-:W-:Y:S01]  /*4090*/  @!P5 IMAD R73, R73, R88, R13 ;  /* 0x000000584949d224 */ /* 0x000fe200078e020d */
[----:B------:R-:W-:Y:S04]  /*40a0*/  BSSY B1, `(.L_x_137) ;  /* 0x0000006000017945 */ /* 0x000fe80003800000 */
[----:B------:R0:W-:Y:S01]  /*40b0*/  @!P5 STG.E.U8 desc[UR52][R4.64+0x61], R73 ;  /* 0x000061490400d986 */ /* 0x0001e2000c101134 */
[----:B------:R-:W-:Y:S05]  /*40c0*/  @P6 BRA `(.L_x_138) ;  /* 0x00000000000c6947 */ /* 0x000fea0003800000 */
[----:B------:R-:W5:Y:S02]  /*40d0*/  LDG.E.U8 R98, desc[UR52][R8.64+0x60] ;  /* 0x0000603408627981 */ /* 0x000f64000c1e1100 */
[----:B-----5:R-:W-:-:S05]  /*40e0*/  PRMT R10, R98, 0x8880, RZ ;  /* 0x00008880620a7816 */ /* 0x020fca00000000ff */
[----:B------:R-:W-:-:S07]  /*40f0*/  IMAD R13, R10, R89, RZ ;  /* 0x000000590a0d7224 */ /* 0x000fce00078e02ff */
.L_x_138:
[----:B------:R-:W-:Y:S05]  /*4100*/  BSYNC B1 ;  /* 0x0000000000017941 */ /* 0x000fea0003800000 */
.L_x_137:
[----:B---3--:R-:W-:Y:S01]  /*4110*/  @!P6 IMAD R11, R74, R88, R13 ;  /* 0x000000584a0be224 */ /* 0x008fe200078e020d */
[----:B------:R-:W-:Y:S04]  /*4120*/  BSSY B1, `(.L_x_139) ;  /* 0x0000006000017945 */ /* 0x000fe80003800000 */
[----:B------:R3:W-:Y:S01]  /*4130*/  @!P6 STG.E.U8 desc[UR52][R6.64+0x60], R11 ;  /* 0x0000600b0600e986 */ /* 0x0007e2000c101134 */
[----:B------:R-:W-:Y:S05]  /*4140*/  @P2 BRA `(.L_x_140) ;  /* 0x00000000000c2947 */ /* 0x000fea0003800000 */
[----:B------:R-:W5:Y:S02]  /*4150*/  LDG.E.U8 R98, desc[UR52][R8.64+0x61] ;  /* 0x0000613408627981 */ /* 0x000f64000c1e1100 */
[----:B-----5:R-:W-:-:S05]  /*4160*/  PRMT R10, R98, 0x8880, RZ ;  /* 0x00008880620a7816 */ /* 0x020fca00000000ff */
[----:B------:R-:W-:-:S07]  /*4170*/  IMAD R13, R10, R89, RZ ;  /* 0x000000590a0d7224 */ /* 0x000fce00078e02ff */
.L_x_140:
[----:B------:R-:W-:Y:S05]  /*4180*/  BSYNC B1 ;  /* 0x0000000000017941 */ /* 0x000fea0003800000 */
.L_x_139:
        /* <DEDUP_REMOVED lines=12> */
.L_x_142:
[----:B------:R-:W-:Y:S05]  /*4250*/  BSYNC B1 ;  /* 0x0000000000017941 */ /* 0x000fea0003800000 */
.L_x_141:
[----:B---3--:R-:W-:Y:S01]  /*4260*/  @!P5 IMAD R11, R76, R88, R13 ;  /* 0x000000584c0bd224 */ /* 0x008fe200078e020d */
[----:B------:R-:W-:Y:S04]  /*4270*/  BSSY B1, `(.L_x_143) ;  /* 0x0000006000017945 */ /* 0x000fe80003800000 */
[----:B------:R3:W-:Y:S01]  /*4280*/  @!P5 STG.E.U8 desc[UR52][R4.64+0x68], R11 ;  /* 0x0000680b0400d986 */ /* 0x0007e2000c101134 */
[----:B------:R-:W-:Y:S05]  /*4290*/  @P3 BRA `(.L_x_144) ;  /* 0x00000000000c3947 */ /* 0x000fea0003800000 */
[----:B------:R-:W5:Y:S02]  /*42a0*/  LDG.E.U8 R98, desc[UR52][R2.64+0x69] ;  /* 0x0000693402627981 */ /* 0x000f64000c1e1100 */
[----:B-----5:R-:W-:-:S05]  /*42b0*/  PRMT R10, R98, 0x8880, RZ ;  /* 0x00008880620a7816 */ /* 0x020fca00000000ff */
[----:B------:R-:W-:-:S07]  /*42c0*/  IMAD R13, R10, R89, RZ ;  /* 0x000000590a0d7224 */ /* 0x000fce00078e02ff */
.L_x_144:
[----:B------:R-:W-:Y:S05]  /*42d0*/  BSYNC B1 ;  /* 0x0000000000017941 */ /* 0x000fea0003800000 */
.L_x_143:
[----:B------:R-:W-:Y:S01]  /*42e0*/  @!P3 IMAD R77, R77, R88, R13 ;  /* 0x000000584d4db224 */ /* 0x000fe200078e020d */
[----:B------:R-:W-:Y:S04]  /*42f0*/  BSSY B1, `(.L_x_145) ;  /* 0x0000006000017945 */ /* 0x000fe80003800000 */
[----:B------:R0:W-:Y:S01]  /*4300*/  @!P3 STG.E.U8 desc[UR52][R4.64+0x69], R77 ;  /* 0x0000694d0400b986 */ /* 0x0001e2000c101134 */
[----:B------:R-:W-:Y:S05]  /*4310*/  @P2 BRA `(.L_x_146) ;  /* 0x00000000000c2947 */ /* 0x000fea0003800000 */
[----:B------:R-:W5:Y:S02]  /*4320*/  LDG.E.U8 R98, desc[UR52][R8.64+0x68] ;  /* 0x0000683408627981 */ /* 0x000f64000c1e1100 */
[----:B-----5:R-:W-:-:S05]  /*4330*/  PRMT R10, R98, 0x8880, RZ ;  /* 0x00008880620a7816 */ /* 0x020fca00000000ff */
[----:B------:R-:W-:-:S07]  /*4340*/  IMAD R13, R10, R89, RZ ;  /* 0x000000590a0d7224 */ /* 0x000fce00078e02ff */
.L_x_146:
[----:B------:R-:W-:Y:S05]  /*4350*/  BSYNC B1 ;  /* 0x0000000000017941 */ /* 0x000fea0003800000 */
.L_x_145:
[----:B---3--:R-:W-:Y:S01]  /*4360*/  @!P2 IMAD R11, R78, R88, R13 ;  /* 0x000000584e0ba224 */ /* 0x008fe200078e020d */
[----:B------:R-:W-:Y:S04]  /*4370*/  BSSY B1, `(.L_x_147) ;  /* 0x0000006000017945 */ /* 0x000fe80003800000 */
[----:B------:R3:W-:Y:S01]  /*4380*/  @!P2 STG.E.U8 desc[UR52][R6.64+0x68], R11 ;  /* 0x0000680b0600a986 */ /* 0x0007e2000c101134 */
[----:B------:R-:W-:Y:S05]  /*4390*/  @P6 BRA `(.L_x_148) ;  /* 0x00000000000c6947 */ /* 0x000fea0003800000 */
[----:B------:R-:W5:Y:S02]  /*43a0*/  LDG.E.U8 R98, desc[UR52][R8.64+0x69] ;  /* 0x0000693408627981 */ /* 0x000f64000c1e1100 */
[----:B-----5:R-:W-:-:S05]  /*43b0*/  PRMT R10, R98, 0x8880, RZ ;  /* 0x00008880620a7816 */ /* 0x020fca00000000ff */
[----:B------:R-:W-:-:S07]  /*43c0*/  IMAD R13, R10, R89, RZ ;  /* 0x000000590a0d7224 */ /* 0x000fce00078e02ff */
.L_x_148:
[----:B------:R-:W-:Y:S05]  /*43d0*/  BSYNC B1 ;  /* 0x0000000000017941 */ /* 0x000fea0003800000 */
.L_x_147:
[----:B------:R-:W-:Y:S01]  /*43e0*/  @!P6 IMAD R79, R79, R88, R13 ;  /* 0x000000584f4fe224 */ /* 0x000fe200078e020d */
[----:B------:R-:W-:Y:S04]  /*43f0*/  BSSY B1, `(.L_x_149) ;  /* 0x0000006000017945 */ /* 0x000fe80003800000 */
[----:B------:R0:W-:Y:S01]  /*4400*/  @!P6 STG.E.U8 desc[UR52][R6.64+0x69], R79 ;  /* 0x0000694f0600e986 */ /* 0x0001e2000c101134 */
[----:B------:R-:W-:Y:S05]  /*4410*/  @P4 BRA `(.L_x_150) ;  /* 0x00000000000c4947 */ /* 0x000fea0003800000 */
[----:B------:R-:W5:Y:S02]  /*4420*/  LDG.E.U8 R98, desc[UR52][R2.64+0x70] ;  /* 0x0000703402627981 */ /* 0x000f64000c1e1100 */
[----:B-----5:R-:W-:-:S05]  /*4430*/  PRMT R10, R98, 0x8880, RZ ;  /* 0x00008880620a7816 */ /* 0x020fca00000000ff */
[----:B------:R-:W-:-:S07]  /*4440*/  IMAD R13, R10, R89, RZ ;  /* 0x000000590a0d7224 */ /* 0x000fce00078e02ff */
.L_x_150:
[----:B------:R-:W-:Y:S05]  /*4450*/  BSYNC B1 ;  /* 0x0000000000017941 */ /* 0x000fea0003800000 */
.L_x_149:
[----:B------:R-:W-:Y:S01]  /*4460*/  ISETP.LT.OR P3, PT, R0, 0x72, !P1 ;  /* 0x000000720000780c */ /* 0x000fe20004f61670 */
[----:B---3--:R-:W-:Y:S01]  /*4470*/  @!P4 IMAD R11, R80, R88, R13 ;  /* 0x00000058500bc224 */ /* 0x008fe200078e020d */
[----:B------:R-:W-:Y:S01]  /*4480*/  BSSY B1, `(.L_x_151) ;  /* 0x000000b000017945 */ /* 0x000fe20003800000 */
[C---:B------:R-:W-:Y:S02]  /*4490*/  ISETP.LT.OR P2, PT, R0.reuse, 0x71, !P0 ;  /* 0x000000710000780c */ /* 0x040fe40004741670 */
[C---:B------:R-:W-:Y:S01]  /*44a0*/  ISETP.LT.OR P5, PT, R0.reuse, 0x72, !P0 ;  /* 0x000000720000780c */ /* 0x040fe200047a1670 */
[----:B------:R3:W-:Y:S01]  /*44b0*/  @!P4 STG.E.U8 desc[UR52][R4.64+0x70], R11 ;  /* 0x0000700b0400c986 */ /* 0x0007e2000c101134 */
[C---:B------:R-:W-:Y:S02]  /*44c0*/  ISETP.LT.OR P4, PT, R0.reuse, 0x79, !P1 ;  /* 0x000000790000780c */ /* 0x040fe40004f81670 */
[C---:B------:R-:W-:Y:S02]  /*44d0*/  ISETP.LT.OR P1, PT, R0.reuse, 0x7a, !P1 ;  /* 0x0000007a0000780c */ /* 0x040fe40004f21670 */
[----:B------:R-:W-:-:S02]  /*44e0*/  ISETP.LT.OR P6, PT, R0, 0x79, !P0 ;  /* 0x000000790000780c */ /* 0x000fc400047c1670 */
[----:B------:R-:W-:Y:S11]  /*44f0*/  @P3 BRA `(.L_x_152) ;  /* 0x00000000000c3947 */ /* 0x000ff60003800000 */
[----:B------:R-:W5:Y:S02]  /*4500*/  LDG.E.U8 R98, desc[UR52][R2.64+0x71] ;  /* 0x0000713402627981 */ /* 0x000f64000c1e1100 */
[----:B-----5:R-:W-:-:S05]  /*4510*/  PRMT R10, R98, 0x8880, RZ ;  /* 0x00008880620a7816 */ /* 0x020fca00000000ff */
[----:B------:R-:W-:-:S07]  /*4520*/  IMAD R13, R10, R89, RZ ;  /* 0x000000590a0d7224 */ /* 0x000fce00078e02ff */
.L_x_152:
[----:B------:R-:W-:Y:S05]  /*4530*/  BSYNC B1 ;  /* 0x0000000000017941 */ /* 0x000fea0003800000 */
.L_x_151:
[----:B------:R-:W-:Y:S01]  /*4540*/  @!P3 IMAD R81, R81, R88, R13 ;  /* 0x000000585151b224 */ /* 0x000fe200078e020d */
[----:B------:R-:W-:Y:S04]  /*4550*/  BSSY B1, `(.L_x_153) ;  /* 0x0000006000017945 */ /* 0x000fe80003800000 */
[----:B------:R0:W-:Y:S01]  /*4560*/  @!P3 STG.E.U8 desc[UR52][R4.64+0x71], R81 ;  /* 0x000071510400b986 */ /* 0x0001e2000c101134 */
[----:B------:R-:W-:Y:S05]  /*4570*/  @P2 BRA `(.L_x_154) ;  /* 0x00000000000c2947 */ /* 0x000fea0003800000 */
[----:B------:R-:W5:Y:S02]  /*4580*/  LDG.E.U8 R98, desc[UR52][R8.64+0x70] ;  /* 0x0000703408627981 */ /* 0x000f64000c1e1100 */
[----:B-----5:R-:W-:-:S05]  /*4590*/  PRMT R10, R98, 0x8880, RZ ;  /* 0x00008880620a7816 */ /* 0x020fca00000000ff */
[----:B------:R-:W-:-:S07]  /*45a0*/  IMAD R13, R10, R89, RZ ;  /* 0x000000590a0d7224 */ /* 0x000fce00078e02ff */
.L_x_154:
[----:B------:R-:W-:Y:S05]  /*45b0*/  BSYNC B1 ;  /* 0x0000000000017941 */ /* 0x000fea0003800000 */
.L_x_153:
[----:B---3--:R-:W-:Y:S01]  /*45c0*/  @!P2 IMAD R11, R82, R88, R13 ;  /* 0x00000058520ba224 */ /* 0x008fe200078e020d */
[----:B------:R-:W-:Y:S04]  /*45d0*/  BSSY B1, `(.L_x_155) ;  /* 0x0000006000017945 */ /* 0x000fe80003800000 */
[----:B------:R3:W-:Y:S01]  /*45e0*/  @!P2 STG.E.U8 desc[UR52][R6.64+0x70], R11 ;  /* 0x0000700b0600a986 */ /* 0x0007e2000c101134 */
[----:B------:R-:W-:Y:S05]  /*45f0*/  @P5 BRA `(.L_x_156) ;  /* 0x00000000000c5947 */ /* 0x000fea0003800000 */
[----:B------:R-:W5:Y:S02]  /*4600*/  LDG.E.U8 R98, desc[UR52][R8.64+0x71] ;  /* 0x0000713408627981 */ /* 0x000f64000c1e1100 */
[----:B-----5:R-:W-:-:S05]  /*4610*/  PRMT R10, R98, 0x8880, RZ ;  /* 0x00008880620a7816 */ /* 0x020fca00000000ff */
[----:B------:R-:W-:-:S07]  /*4620*/  IMAD R13, R10, R89, RZ ;  /* 0x000000590a0d7224 */ /* 0x000fce00078e02ff */
.L_x_156:
[----:B------:R-:W-:Y:S05]  /*4630*/  BSYNC B1 ;  /* 0x0000000000017941 */ /* 0x000fea0003800000 */
.L_x_155:
[----:B------:R-:W-:Y:S01]  /*4640*/  @!P5 IMAD R83, R83, R88, R13 ;  /* 0x000000585353d224 */ /* 0x000fe200078e020d */
[----:B------:R-:W-:Y:S04]  /*4650*/  BSSY B1, `(.L_x_157) ;  /* 0x0000006000017945 */ /* 0x000fe80003800000 */
[----:B------:R0:W-:Y:S01]  /*4660*/  @!P5 STG.E.U8 desc[UR52][R6.64+0x71], R83 ;  /* 0x000071530600d986 */ /* 0x0001e2000c101134 */
[----:B------:R-:W-:Y:S05]  /*4670*/  @P4 BRA `(.L_x_158) ;  /* 0x00000000000c4947 */ /* 0x000fea0003800000 */
[----:B------:R-:W5:Y:S02]  /*4680*/  LDG.E.U8 R98, desc[UR52][R2.64+0x78] ;  /* 0x0000783402627981 */ /* 0x000f64000c1e1100 */
[----:B-----5:R-:W-:-:S05]  /*4690*/  PRMT R10, R98, 0x8880, RZ ;  /* 0x00008880620a7816 */ /* 0x020fca00000000ff */
[----:B------:R-:W-:-:S07]  /*46a0*/  IMAD R13, R10, R89, RZ ;  /* 0x000000590a0d7224 */ /* 0x000fce00078e02ff */
.L_x_158:
[----:B------:R-:W-:Y:S05]  /*46b0*/  BSYNC B1 ;  /* 0x0000000000017941 */ /* 0x000fea0003800000 */
.L_x_157:
[----:B---3--:R-:W-:Y:S01]  /*46c0*/  @!P4 IMAD R11, R84, R88, R13 ;  /* 0x00000058540bc224 */ /* 0x008fe200078e020d */
[----:B------:R-:W-:Y:S04]  /*46d0*/  BSSY B1, `(.L_x_159) ;  /* 0x0000006000017945 */ /* 0x000fe80003800000 */
[----:B------:R3:W-:Y:S01]  /*46e0*/  @!P4 STG.E.U8 desc[UR52][R4.64+0x78], R11 ;  /* 0x0000780b0400c986 */ /* 0x0007e2000c101134 */
[----:B------:R-:W-:Y:S05]  /*46f0*/  @P1 BRA `(.L_x_160) ;  /* 0x00000000000c1947 */ /* 0x000fea0003800000 */
[----:B------:R-:W5:Y:S02]  /*4700*/  LDG.E.U8 R98, desc[UR52][R2.64+0x79] ;  /* 0x0000793402627981 */ /* 0x000f64000c1e1100 */
[----:B-----5:R-:W-:-:S05]  /*4710*/  PRMT R10, R98, 0x8880, RZ ;  /* 0x00008880620a7816 */ /* 0x020fca00000000ff */
[----:B------:R-:W-:-:S07]  /*4720*/  IMAD R13, R10, R89, RZ ;  /* 0x000000590a0d7224 */ /* 0x000fce00078e02ff */
.L_x_160:
[----:B------:R-:W-:Y:S05]  /*4730*/  BSYNC B1 ;  /* 0x0000000000017941 */ /* 0x000fea0003800000 */
.L_x_159:
[----:B------:R-:W-:Y:S01]  /*4740*/  @!P1 IMAD R85, R85, R88, R13 ;  /* 0x0000005855559224 */ /* 0x000fe200078e020d */
[----:B------:R-:W-:Y:S04]  /*4750*/  BSSY B1, `(.L_x_161) ;  /* 0x0000006000017945 */ /* 0x000fe80003800000 */
[----:B------:R0:W-:Y:S01]  /*4760*/  @!P1 STG.E.U8 desc[UR52][R4.64+0x79], R85 ;  /* 0x0000795504009986 */ /* 0x0001e2000c101134 */
[----:B------:R-:W-:Y:S05]  /*4770*/  @P6 BRA `(.L_x_162) ;  /* 0x00000000000c6947 */ /* 0x000fea0003800000 */
[----:B------:R-:W0:Y:S02]  /*4780*/  LDG.E.U8 R98, desc[UR52][R8.64+0x78] ;  /* 0x0000783408627981 */ /* 0x000e24000c1e1100 */
[----:B0-----:R-:W-:-:S05]  /*4790*/  PRMT R2, R98, 0x8880, RZ ;  /* 0x0000888062027816 */ /* 0x001fca00000000ff */
[----:B------:R-:W-:-:S07]  /*47a0*/  IMAD R13, R2, R89, RZ ;  /* 0x00000059020d7224 */ /* 0x000fce00078e02ff */
.L_x_162:
[----:B------:R-:W-:Y:S05]  /*47b0*/  BSYNC B1 ;  /* 0x0000000000017941 */ /* 0x000fea0003800000 */
.L_x_161:
[----:B0-----:R-:W-:Y:S01]  /*47c0*/  @!P6 IMAD R3, R86, R88, R13 ;  /* 0x000000585603e224 */ /* 0x001fe200078e020d */
[----:B------:R-:W-:Y:S01]  /*47d0*/  ISETP.LT.OR P0, PT, R0, 0x7a, !P0 ;  /* 0x0000007a0000780c */ /* 0x000fe20004701670 */
[----:B------:R-:W-:Y:S03]  /*47e0*/  BSSY B1, `(.L_x_163) ;  /* 0x0000006000017945 */ /* 0x000fe60003800000 */
[----:B------:R0:W-:Y:S09]  /*47f0*/  @!P6 STG.E.U8 desc[UR52][R6.64+0x78], R3 ;  /* 0x000078030600e986 */ /* 0x0001f2000c101134 */
[----:B------:R-:W-:Y:S05]  /*4800*/  @P0 BRA `(.L_x_164) ;  /* 0x00000000000c0947 */ /* 0x000fea0003800000 */
[----:B------:R-:W5:Y:S02]  /*4810*/  LDG.E.U8 R98, desc[UR52][R8.64+0x79] ;  /* 0x0000793408627981 */ /* 0x000f64000c1e1100 */
[----:B-----5:R-:W-:-:S05]  /*4820*/  PRMT R0, R98, 0x8880, RZ ;  /* 0x0000888062007816 */ /* 0x020fca00000000ff */
[----:B------:R-:W-:-:S07]  /*4830*/  IMAD R13, R0, R89, RZ ;  /* 0x00000059000d7224 */ /* 0x000fce00078e02ff */
.L_x_164:
[----:B------:R-:W-:Y:S05]  /*4840*/  BSYNC B1 ;  /* 0x0000000000017941 */ /* 0x000fea0003800000 */
.L_x_163:
[----:B------:R-:W-:Y:S01]  /*4850*/  IMAD R13, R87, R88, R13 ;  /* 0x00000058570d7224 */ /* 0x000fe200078e020d */
[----:B------:R-:W-:Y:S06]  /*4860*/  @P0 BRA `(.L_x_165) ;  /* 0x0000000c00100947 */ /* 0x000fec0003800000 */
[----:B------:R0:W-:Y:S01]  /*4870*/  STG.E.U8 desc[UR52][R6.64+0x79], R13 ;  /* 0x0000790d06007986 */ /* 0x0001e2000c101134 */
[----:B------:R-:W-:Y:S05]  /*4880*/  BRA `(.L_x_165) ;  /* 0x0000000c00087947 */ /* 0x000fea0003800000 */
.L_x_36:
[C---:B------:R-:W-:Y:S02]  /*4890*/  ISETP.GE.AND P1, PT, R102.reuse, 0x1, PT ;  /* 0x000000016600780c */ /* 0x040fe40003f26270 */
[----:B------:R-:W-:Y:S02]  /*48a0*/  ISETP.GE.AND P0, PT, R102, 0x9, PT ;  /* 0x000000096600780c */ /* 0x000fe40003f06270 */
[C---:B------:R-:W-:Y:S02]  /*48b0*/  ISETP.LT.OR P3, PT, R0.reuse, 0x1, !P1 ;  /* 0x000000010000780c */ /* 0x040fe40004f61670 */
[C---:B------:R-:W-:Y:S02]  /*48c0*/  ISETP.LT.OR P5, PT, R0.reuse, 0x2, !P1 ;  /* 0x000000020000780c */ /* 0x040fe40004fa1670 */
[C---:B------:R-:W-:Y:S02]  /*48d0*/  ISETP.LT.OR P2, PT, R0.reuse, 0x1, !P0 ;  /* 0x000000010000780c */ /* 0x040fe40004741670 */
[----:B------:R-:W-:-:S02]  /*48e0*/  ISETP.LT.OR P6, PT, R0, 0x2, !P0 ;  /* 0x000000020000780c */ /* 0x000fc400047c1670 */
[----:B------:R-:W-:-:S05]  /*48f0*/  ISETP.LT.OR P4, PT, R0, 0x9, !P1 ;  /* 0x000000090000780c */ /* 0x000fca0004f81670 */
[-C--:B------:R-:W-:Y:S02]  /*4900*/  @!P3 IMAD R3, R24, R88.reuse, RZ ;  /* 0x000000581803b224 */ /* 0x080fe400078e02ff */
[-C--:B------:R-:W-:Y:S02]  /*4910*/  @!P5 IMAD R25, R25, R88.reuse, RZ ;  /* 0x000000581919d224 */ /* 0x080fe400078e02ff */
[-C--:B------:R-:W-:Y:S01]  /*4920*/  @!P2 IMAD R9, R26, R88.reuse, RZ ;  /* 0x000000581a09a224 */ /* 0x080fe200078e02ff */
[----:B------:R0:W-:Y:S01]  /*4930*/  @!P3 STG.E.U8 desc[UR52][R4.64], R3 ;  /* 0x000000030400b986 */ /* 0x0001e2000c101134 */
[C---:B------:R-:W-:Y:S01]  /*4940*/  ISETP.LT.OR P3, PT, R0.reuse, 0xa, !P1 ;  /* 0x0000000a0000780c */ /* 0x040fe20004f61670 */
[-C--:B------:R-:W-:Y:S02]  /*4950*/  @!P6 IMAD R27, R27, R88.reuse, RZ ;  /* 0x000000581b1be224 */ /* 0x080fe400078e02ff */
[----:B------:R-:W-:Y:S01]  /*4960*/  @!P5 STG.E.U8 desc[UR52][R4.64+0x1], R25 ;  /* 0x000001190400d986 */ /* 0x000fe2000c101134 */
[----:B------:R-:W-:Y:S01]  /*4970*/  ISETP.LT.OR P5, PT, R0, 0x9, !P0 ;  /* 0x000000090000780c */ /* 0x000fe200047a1670 */
[----:B------:R-:W-:-:S02]  /*4980*/  @!P4 IMAD R11, R28, R88, RZ ;  /* 0x000000581c0bc224 */ /* 0x000fc400078e02ff */
[----:B------:R1:W-:Y:S01]  /*4990*/  @!P2 STG.E.U8 desc[UR52][R6.64], R9 ;  /* 0x000000090600a986 */ /* 0x0003e2000c101134 */
[----:B------:R-:W-:-:S03]  /*49a0*/  ISETP.LT.OR P2, PT, R0, 0xa, !P0 ;  /* 0x0000000a0000780c */ /* 0x000fc60004741670 */
[----:B------:R-:W-:Y:S01]  /*49b0*/  @!P6 STG.E.U8 desc[UR52][R6.64+0x1], R27 ;  /* 0x0000011b0600e986 */ /* 0x000fe2000c101134 */
[C---:B------:R-:W-:Y:S01]  /*49c0*/  ISETP.LT.OR P6, PT, R0.reuse, 0x11, !P1 ;  /* 0x000000110000780c */ /* 0x040fe20004fc1670 */
[-C--:B------:R-:W-:Y:S02]  /*49d0*/  @!P3 IMAD R29, R29, R88.reuse, RZ ;  /* 0x000000581d1db224 */ /* 0x080fe400078e02ff */
[----:B------:R-:W-:Y:S01]  /*49e0*/  @!P4 STG.E.U8 desc[UR52][R4.64+0x8], R11 ;  /* 0x0000080b0400c986 */ /* 0x000fe2000c101134 */
[----:B------:R-:W-:Y:S01]  /*49f0*/  ISETP.LT.OR P4, PT, R0, 0x12, !P1 ;  /* 0x000000120000780c */ /* 0x000fe20004f81670 */
[-C--:B0-----:R-:W-:Y:S02]  /*4a00*/  @!P5 IMAD R3, R30, R88.reuse, RZ ;  /* 0x000000581e03d224 */ /* 0x081fe400078e02ff */
[----:B------:R-:W-:Y:S01]  /*4a10*/  @!P3 STG.E.U8 desc[UR52][R4.64+0x9], R29 ;  /* 0x0000091d0400b986 */ /* 0x000fe2000c101134 */
[----:B------:R-:W-:Y:S01]  /*4a20*/  ISETP.LT.OR P3, PT, R0, 0x11, !P0 ;  /* 0x000000110000780c */ /* 0x000fe20004761670 */
[----:B------:R-:W-:-:S02]  /*4a30*/  @!P2 IMAD R31, R31, R88, RZ ;  /* 0x000000581f1fa224 */ /* 0x000fc400078e02ff */
[----:B------:R0:W-:Y:S01]  /*4a40*/  @!P5 STG.E.U8 desc[UR52][R6.64+0x8], R3 ;  /* 0x000008030600d986 */ /* 0x0001e2000c101134 */
[----:B------:R-:W-:Y:S01]  /*4a50*/  ISETP.LT.OR P5, PT, R0, 0x12, !P0 ;  /* 0x000000120000780c */ /* 0x000fe200047a1670 */
[-C--:B-1----:R-:W-:Y:S02]  /*4a60*/  @!P6 IMAD R9, R32, R88.reuse, RZ ;  /* 0x000000582009e224 */ /* 0x082fe400078e02ff */
[----:B------:R-:W-:Y:S01]  /*4a70*/  @!P2 STG.E.U8 desc[UR52][R6.64+0x9], R31 ;  /* 0x0000091f0600a986 */ /* 0x000fe2000c101134 */
[C---:B------:R-:W-:Y:S01]  /*4a80*/  ISETP.LT.OR P2, PT, R0.reuse, 0x19, !P1 ;  /* 0x000000190000780c */ /* 0x040fe20004f41670 */
[-C--:B------:R-:W-:Y:S02]  /*4a90*/  @!P4 IMAD R33, R33, R88.reuse, RZ ;  /* 0x000000582121c224 */ /* 0x080fe400078e02ff */
[----:B------:R1:W-:Y:S01]  /*4aa0*/  @!P6 STG.E.U8 desc[UR52][R4.64+0x10], R9 ;  /* 0x000010090400e986 */ /* 0x0003e2000c101134 */
[----:B------:R-:W-:Y:S01]  /*4ab0*/  ISETP.LT.OR P6, PT, R0, 0x1a, !P1 ;  /* 0x0000001a0000780c */ /* 0x000fe20004fc1670 */
[----:B0-----:R-:W-:-:S02]  /*4ac0*/  @!P3 IMAD R3, R34, R88, RZ ;  /* 0x000000582203b224 */ /* 0x001fc400078e02ff */
[----:B------:R-:W-:Y:S02]  /*4ad0*/  @!P4 STG.E.U8 desc[UR52][R4.64+0x11], R33 ;  /* 0x000011210400c986 */ /* 0x000fe4000c101134 */
[-C--:B------:R-:W-:Y:S01]  /*4ae0*/  @!P5 IMAD R35, R35, R88.reuse, RZ ;  /* 0x000000582323d224 */ /* 0x080fe200078e02ff */
[C---:B------:R-:W-:Y:S01]  /*4af0*/  ISETP.LT.OR P4, PT, R0.reuse, 0x19, !P0 ;  /* 0x000000190000780c */ /* 0x040fe20004781670 */
[----:B------:R0:W-:Y:S01]  /*4b00*/  @!P3 STG.E.U8 desc[UR52][R6.64+0x10], R3 ;  /* 0x000010030600b986 */ /* 0x0001e2000c101134 */
[----:B------:R-:W-:Y:S01]  /*4b10*/  ISETP.LT.OR P3, PT, R0, 0x1a, !P0 ;  /* 0x0000001a0000780c */ /* 0x000fe20004761670 */
[-C--:B-1----:R-:W-:Y:S02]  /*4b20*/  @!P2 IMAD R9, R36, R88.reuse, RZ ;  /* 0x000000582409a224 */ /* 0x082fe400078e02ff */
[----:B------:R-:W-:Y:S01]  /*4b30*/  @!P5 STG.E.U8 desc[UR52][R6.64+0x11], R35 ;  /* 0x000011230600d986 */ /* 0x000fe2000c101134 */
[----:B------:R-:W-:Y:S01]  /*4b40*/  ISETP.LT.OR P5, PT, R0, 0x21, !P1 ;  /* 0x000000210000780c */ /* 0x000fe20004fa1670 */
[----:B------:R-:W-:-:S02]  /*4b50*/  @!P6 IMAD R37, R37, R88, RZ ;  /* 0x000000582525e224 */ /* 0x000fc400078e02ff */
[----:B------:R1:W-:Y:S01]  /*4b60*/  @!P2 STG.E.U8 desc[UR52][R4.64+0x18], R9 ;  /* 0x000018090400a986 */ /* 0x0003e2000c101134 */
[----:B------:R-:W-:-:S03]  /*4b70*/  ISETP.LT.OR P2, PT, R0, 0x22, !P1 ;  /* 0x000000220000780c */ /* 0x000fc60004f41670 */
[-C--:B------:R-:W-:Y:S01]  /*4b80*/  @!P4 IMAD R11, R38, R88.reuse, RZ ;  /* 0x00000058260bc224 */ /* 0x080fe200078e02ff */
        /* <DEDUP_REMOVED lines=40> */
[C---:B------:R-:W-:Y:S01]  /*4e10*/  ISETP.LT.OR P5, PT, R0.reuse, 0x3a, !P0 ;  /* 0x0000003a0000780c */ /* 0x040fe200047a1670 */
[-C--:B------:R-:W-:Y:S02]  /*4e20*/  @!P6 IMAD R53, R53, R88.reuse, RZ ;  /* 0x000000583535e224 */ /* 0x080fe400078e02ff */
[----:B------:R-:W-:Y:S01]  /*4e30*/  @!P2 STG.E.U8 desc[UR52][R6.64+0x31], R51 ;  /* 0x000031330600a986 */ /* 0x000fe2000c101134 */
[----:B------:R-:W-:Y:S01]  /*4e40*/  ISETP.LT.OR P2, PT, R0, 0x41, !P1 ;  /* 0x000000410000780c */ /* 0x000fe20004f41670 */
[-C--:B-1----:R-:W-:Y:S02]  /*4e50*/  @!P4 IMAD R9, R52, R88.reuse, RZ ;  /* 0x000000583409c224 */ /* 0x082fe400078e02ff */
[----:B------:R-:W-:Y:S01]  /*4e60*/  @!P6 STG.E.U8 desc[UR52][R4.64+0x39], R53 ;  /* 0x000039350400e986 */ /* 0x000fe2000c101134 */
[----:B------:R-:W-:Y:S01]  /*4e70*/  ISETP.LT.OR P6, PT, R0, 0x41, !P0 ;  /* 0x000000410000780c */ /* 0x000fe200047c1670 */
[----:B0-----:R-:W-:-:S02]  /*4e80*/  @!P3 IMAD R3, R54, R88, RZ ;  /* 0x000000583603b224 */ /* 0x001fc400078e02ff */
[----:B------:R0:W-:Y:S02]  /*4e90*/  @!P4 STG.E.U8 desc[UR52][R4.64+0x38], R9 ;  /* 0x000038090400c986 */ /* 0x0001e4000c101134 */
[-C--:B------:R-:W-:Y:S01]  /*4ea0*/  @!P5 IMAD R55, R55, R88.reuse, RZ ;  /* 0x000000583737d224 */ /* 0x080fe200078e02ff */
[C---:B------:R-:W-:Y:S01]  /*4eb0*/  ISETP.LT.OR P4, PT, R0.reuse, 0x42, !P1 ;  /* 0x000000420000780c */ /* 0x040fe20004f81670 */
[----:B------:R1:W-:Y:S01]  /*4ec0*/  @!P3 STG.E.U8 desc[UR52][R6.64+0x38], R3 ;  /* 0x000038030600b986 */ /* 0x0003e2000c101134 */
[----:B------:R-:W-:Y:S01]  /*4ed0*/  ISETP.LT.OR P3, PT, R0, 0x49, !P1 ;  /* 0x000000490000780c */ /* 0x000fe20004f61670 */
[-C--:B------:R-:W-:Y:S02]  /*4ee0*/  @!P2 IMAD R11, R56, R88.reuse, RZ ;  /* 0x00000058380ba224 */ /* 0x080fe400078e02ff */
[----:B------:R-:W-:Y:S01]  /*4ef0*/  @!P5 STG.E.U8 desc[UR52][R6.64+0x39], R55 ;  /* 0x000039370600d986 */ /* 0x000fe2000c101134 */
[----:B------:R-:W-:Y:S01]  /*4f00*/  ISETP.LT.OR P5, PT, R0, 0x42, !P0 ;  /* 0x000000420000780c */ /* 0x000fe200047a1670 */
[----:B0-----:R-:W-:-:S02]  /*4f10*/  @!P6 IMAD R9, R58, R88, RZ ;  /* 0x000000583a09e224 */ /* 0x001fc400078e02ff */
[----:B------:R0:W-:Y:S01]  /*4f20*/  @!P2 STG.E.U8 desc[UR52][R4.64+0x40], R11 ;  /* 0x0000400b0400a986 */ /* 0x0001e2000c101134 */
[----:B------:R-:W-:-:S03]  /*4f30*/  ISETP.LT.OR P2, PT, R0, 0x4a, !P1 ;  /* 0x0000004a0000780c */ /* 0x000fc60004f41670 */
[-C--:B------:R-:W-:Y:S02]  /*4f40*/  @!P4 IMAD R57, R57, R88.reuse, RZ ;  /* 0x000000583939c224 */ /* 0x080fe400078e02ff */
[----:B-1----:R-:W-:-:S03]  /*4f50*/  @!P3 IMAD R3, R60, R88, RZ ;  /* 0x000000583c03b224 */ /* 0x002fc600078e02ff */
[----:B------:R-:W-:Y:S01]  /*4f60*/  @!P4 STG.E.U8 desc[UR52][R4.64+0x41], R57 ;  /* 0x000041390400c986 */ /* 0x000fe2000c101134 */
[C---:B------:R-:W-:Y:S01]  /*4f70*/  ISETP.LT.OR P4, PT, R0.reuse, 0x49, !P0 ;  /* 0x000000490000780c */ /* 0x040fe20004781670 */
[-C--:B------:R-:W-:Y:S02]  /*4f80*/  @!P5 IMAD R59, R59, R88.reuse, RZ ;  /* 0x000000583b3bd224 */ /* 0x080fe400078e02ff */
[----:B------:R1:W-:Y:S01]  /*4f90*/  @!P6 STG.E.U8 desc[UR52][R6.64+0x40], R9 ;  /* 0x000040090600e986 */ /* 0x0003e2000c101134 */
[C---:B------:R-:W-:Y:S01]  /*4fa0*/  ISETP.LT.OR P6, PT, R0.reuse, 0x4a, !P0 ;  /* 0x0000004a0000780c */ /* 0x040fe200047c1670 */
[----:B------:R-:W-:Y:S02]  /*4fb0*/  @!P2 IMAD R61, R61, R88, RZ ;  /* 0x000000583d3da224 */ /* 0x000fe400078e02ff */
[----:B------:R-:W-:Y:S01]  /*4fc0*/  @!P5 STG.E.U8 desc[UR52][R6.64+0x41], R59 ;  /* 0x0000413b0600d986 */ /* 0x000fe2000c101134 */
[----:B------:R-:W-:-:S03]  /*4fd0*/  ISETP.LT.OR P5, PT, R0, 0x51, !P1 ;  /* 0x000000510000780c */ /* 0x000fc60004fa1670 */
[----:B------:R2:W-:Y:S01]  /*4fe0*/  @!P3 STG.E.U8 desc[UR52][R4.64+0x48], R3 ;  /* 0x000048030400b986 */ /* 0x0005e2000c101134 */
[----:B------:R-:W-:Y:S01]  /*4ff0*/  ISETP.LT.OR P3, PT, R0, 0x52, !P1 ;  /* 0x000000520000780c */ /* 0x000fe20004f61670 */
[-C--:B0-----:R-:W-:Y:S02]  /*5000*/  @!P4 IMAD R11, R62, R88.reuse, RZ ;  /* 0x000000583e0bc224 */ /* 0x081fe400078e02ff */
[----:B------:R-:W-:Y:S01]  /*5010*/  @!P2 STG.E.U8 desc[UR52][R4.64+0x49], R61 ;  /* 0x0000493d0400a986 */ /* 0x000fe2000c101134 */
[C---:B------:R-:W-:Y:S01]  /*5020*/  ISETP.LT.OR P2, PT, R0.reuse, 0x51, !P0 ;  /* 0x000000510000780c */ /* 0x040fe20004741670 */
[-C--:B------:R-:W-:Y:S02]  /*5030*/  @!P6 IMAD R63, R63, R88.reuse, RZ ;  /* 0x000000583f3fe224 */ /* 0x080fe400078e02ff */
[----:B------:R0:W-:Y:S01]  /*5040*/  @!P4 STG.E.U8 desc[UR52][R6.64+0x48], R11 ;  /* 0x0000480b0600c986 */ /* 0x0001e2000c101134 */
[----:B------:R-:W-:Y:S01]  /*5050*/  ISETP.LT.OR P4, PT, R0, 0x52, !P0 ;  /* 0x000000520000780c */ /* 0x000fe20004781670 */
[----:B-1----:R-:W-:-:S02]  /*5060*/  @!P5 IMAD R9, R64, R88, RZ ;  /* 0x000000584009d224 */ /* 0x002fc400078e02ff */
[----:B------:R-:W-:Y:S01]  /*5070*/  @!P6 STG.E.U8 desc[UR52][R6.64+0x49], R63 ;  /* 0x0000493f0600e986 */ /* 0x000fe2000c101134 */
[C---:B------:R-:W-:Y:S01]  /*5080*/  ISETP.LT.OR P6, PT, R0.reuse, 0x59, !P1 ;  /* 0x000000590000780c */ /* 0x040fe20004fc1670 */
[-C--:B------:R-:W-:Y:S02]  /*5090*/  @!P3 IMAD R65, R65, R88.reuse, RZ ;  /* 0x000000584141b224 */ /* 0x080fe400078e02ff */
[----:B------:R1:W-:Y:S01]  /*50a0*/  @!P5 STG.E.U8 desc[UR52][R4.64+0x50], R9 ;  /* 0x000050090400d986 */ /* 0x0003e2000c101134 */
[----:B------:R-:W-:Y:S01]  /*50b0*/  ISETP.LT.OR P5, PT, R0, 0x5a, !P1 ;  /* 0x0000005a0000780c */ /* 0x000fe20004fa1670 */
[-C--:B--2---:R-:W-:Y:S02]  /*50c0*/  @!P2 IMAD R3, R66, R88.reuse, RZ ;  /* 0x000000584203a224 */ /* 0x084fe400078e02ff */
[----:B------:R-:W-:Y:S01]  /*50d0*/  @!P3 STG.E.U8 desc[UR52][R4.64+0x51], R65 ;  /* 0x000051410400b986 */ /* 0x000fe2000c101134 */
[----:B------:R-:W-:Y:S01]  /*50e0*/  ISETP.LT.OR P3, PT, R0, 0x59, !P0 ;  /* 0x000000590000780c */ /* 0x000fe20004761670 */
[----:B------:R-:W-:-:S02]  /*50f0*/  @!P4 IMAD R67, R67, R88, RZ ;  /* 0x000000584343c224 */ /* 0x000fc400078e02ff */
        /* <DEDUP_REMOVED lines=12> */
[----:B------:R-:W-:Y:S01]  /*51c0*/  @!P3 STG.E.U8 desc[UR52][R6.64+0x58], R9 ;  /* 0x000058090600b986 */ /* 0x000fe2000c101134 */
        /* <DEDUP_REMOVED lines=10> */
[----:B------:R-:W-:Y:S02]  /*5270*/  @!P3 IMAD R75, R75, R88, RZ ;  /* 0x000000584b4bb224 */ /* 0x000fe400078e02ff */
[----:B------:R0:W-:Y:S01]  /*5280*/  @!P5 STG.E.U8 desc[UR52][R6.64+0x60], R11 ;  /* 0x0000600b0600d986 */ /* 0x0001e2000c101134 */
[----:B------:R-:W-:-:S03]  /*5290*/  ISETP.LT.OR P5, PT, R0, 0x69, !P0 ;  /* 0x000000690000780c */ /* 0x000fc600047a1670 */
[----:B------:R-:W-:Y:S01]  /*52a0*/  @!P3 STG.E.U8 desc[UR52][R6.64+0x61], R75 ;  /* 0x0000614b0600b986 */ /* 0x000fe2000c101134 */
[----:B------:R-:W-:Y:S01]  /*52b0*/  ISETP.LT.OR P3, PT, R0, 0x71, !P1 ;  /* 0x000000710000780c */ /* 0x000fe20004f61670 */
[-C--:B-1----:R-:W-:Y:S02]  /*52c0*/  @!P2 IMAD R3, R76, R88.reuse, RZ ;  /* 0x000000584c03a224 */ /* 0x082fe400078e02ff */
[-C--:B------:R-:W-:Y:S02]  /*52d0*/  @!P4 IMAD R77, R77, R88.reuse, RZ ;  /* 0x000000584d4dc224 */ /* 0x080fe400078e02ff */
[-C--:B------:R-:W-:Y:S01]  /*52e0*/  @!P6 IMAD R79, R79, R88.reuse, RZ ;  /* 0x000000584f4fe224 */ /* 0x080fe200078e02ff */
[----:B------:R1:W-:Y:S01]  /*52f0*/  @!P2 STG.E.U8 desc[UR52][R4.64+0x68], R3 ;  /* 0x000068030400a986 */ /* 0x0003e2000c101134 */
[----:B------:R-:W-:Y:S02]  /*5300*/  ISETP.LT.OR P2, PT, R0, 0x72, !P1 ;  /* 0x000000720000780c */ /* 0x000fe40004f41670 */
[----:B------:R-:W-:Y:S01]  /*5310*/  @!P5 IMAD R9, R78, R88, RZ ;  /* 0x000000584e09d224 */ /* 0x000fe200078e02ff */
[----:B------:R-:W-:Y:S01]  /*5320*/  @!P4 STG.E.U8 desc[UR52][R4.64+0x69], R77 ;  /* 0x0000694d0400c986 */ /* 0x000fe2000c101134 */
[----:B------:R-:W-:-:S02]  /*5330*/  ISETP.LT.OR P4, PT, R0, 0x72, !P0 ;  /* 0x000000720000780c */ /* 0x000fc40004781670 */
[----:B0-----:R-:W-:Y:S01]  /*5340*/  @!P3 IMAD R11, R80, R88, RZ ;  /* 0x00000058500bb224 */ /* 0x001fe200078e02ff */
[----:B------:R-:W-:Y:S01]  /*5350*/  @!P5 STG.E.U8 desc[UR52][R6.64+0x68], R9 ;  /* 0x000068090600d986 */ /* 0x000fe2000c101134 */
[----:B------:R-:W-:-:S03]  /*5360*/  ISETP.LT.OR P5, PT, R0, 0x71, !P0 ;  /* 0x000000710000780c */ /* 0x000fc600047a1670 */
[----:B------:R-:W-:Y:S01]  /*5370*/  @!P6 STG.E.U8 desc[UR52][R6.64+0x69], R79 ;  /* 0x0000694f0600e986 */ /* 0x000fe2000c101134 */
[C---:B------:R-:W-:Y:S01]  /*5380*/  ISETP.LT.OR P6, PT, R0.reuse, 0x79, !P0 ;  /* 0x000000790000780c */ /* 0x040fe200047c1670 */
[-C--:B------:R-:W-:Y:S01]  /*5390*/  @!P2 IMAD R81, R81, R88.reuse, RZ ;  /* 0x000000585151a224 */ /* 0x080fe200078e02ff */
[C---:B------:R-:W-:Y:S01]  /*53a0*/  ISETP.LT.OR P0, PT, R0.reuse, 0x7a, !P0 ;  /* 0x0000007a0000780c */ /* 0x040fe20004701670 */
[----:B------:R0:W-:Y:S01]  /*53b0*/  @!P3 STG.E.U8 desc[UR52][R4.64+0x70], R11 ;  /* 0x0000700b0400b986 */ /* 0x0001e2000c101134 */
[C---:B------:R-:W-:Y:S01]  /*53c0*/  ISETP.LT.OR P3, PT, R0.reuse, 0x79, !P1 ;  /* 0x000000790000780c */ /* 0x040fe20004f61670 */
[-C--:B------:R-:W-:Y:S01]  /*53d0*/  @!P4 IMAD R83, R83, R88.reuse, RZ ;  /* 0x000000585353c224 */ /* 0x080fe200078e02ff */
[----:B------:R-:W-:Y:S01]  /*53e0*/  ISETP.LT.OR P1, PT, R0, 0x7a, !P1 ;  /* 0x0000007a0000780c */ /* 0x000fe20004f21670 */
[----:B------:R2:W-:Y:S02]  /*53f0*/  @!P2 STG.E.U8 desc[UR52][R4.64+0x71], R81 ;  /* 0x000071510400a986 */ /* 0x0005e4000c101134 */
[----:B-1----:R-:W-:-:S02]  /*5400*/  @!P5 IMAD R3, R82, R88, RZ ;  /* 0x000000585203d224 */ /* 0x002fc400078e02ff */
[----:B------:R2:W-:Y:S02]  /*5410*/  @!P4 STG.E.U8 desc[UR52][R6.64+0x71], R83 ;  /* 0x000071530600c986 */ /* 0x0005e4000c101134 */
[-C--:B0-----:R-:W-:Y:S02]  /*5420*/  @!P6 IMAD R11, R86, R88.reuse, RZ ;  /* 0x00000058560be224 */ /* 0x081fe400078e02ff */
[----:B------:R2:W-:Y:S02]  /*5430*/  @!P5 STG.E.U8 desc[UR52][R6.64+0x70], R3 ;  /* 0x000070030600d986 */ /* 0x0005e4000c101134 */
[-C--:B------:R-:W-:Y:S02]  /*5440*/  @!P3 IMAD R9, R84, R88.reuse, RZ ;  /* 0x000000585409b224 */ /* 0x080fe400078e02ff */
[-C--:B------:R-:W-:Y:S02]  /*5450*/  @!P1 IMAD R85, R85, R88.reuse, RZ ;  /* 0x0000005855559224 */ /* 0x080fe400078e02ff */
[----:B------:R-:W-:Y:S01]  /*5460*/  @!P0 IMAD R87, R87, R88, RZ ;  /* 0x0000005857578224 */ /* 0x000fe200078e02ff */
[----:B------:R2:W-:Y:S04]  /*5470*/  @!P3 STG.E.U8 desc[UR52][R4.64+0x78], R9 ;  /* 0x000078090400b986 */ /* 0x0005e8000c101134 */
[----:B------:R2:W-:Y:S04]  /*5480*/  @!P1 STG.E.U8 desc[UR52][R4.64+0x79], R85 ;  /* 0x0000795504009986 */ /* 0x0005e8000c101134 */
[----:B------:R2:W-:Y:S04]  /*5490*/  @!P6 STG.E.U8 desc[UR52][R6.64+0x78], R11 ;  /* 0x0000780b0600e986 */ /* 0x0005e8000c101134 */
[----:B------:R2:W-:Y:S02]  /*54a0*/  @!P0 STG.E.U8 desc[UR52][R6.64+0x79], R87 ;  /* 0x0000795706008986 */ /* 0x0005e4000c101134 */
.L_x_165:
[----:B------:R-:W-:Y:S05]  /*54b0*/  BSYNC B0 ;  /* 0x0000000000007941 */ /* 0x000fea0003800000 */
.L_x_35:
[----:B------:R-:W-:Y:S01]  /*54c0*/  IMAD.U32 R2, RZ, RZ, UR50 ;  /* 0x00000032ff027e24 */ /* 0x000fe2000f8e00ff */
[----:B------:R-:W-:Y:S01]  /*54d0*/  ULDC.64 UR4, c[0x0][0x650] ;  /* 0x0001940000047ab9 */ /* 0x000fe20000000a00 */
[----:B------:R-:W-:Y:S01]  /*54e0*/  IMAD.U32 R0, RZ, RZ, UR37 ;  /* 0x00000025ff007e24 */ /* 0x000fe2000f8e00ff */
[----:B------:R1:W-:Y:S01]  /*54f0*/  SYNCS.ARRIVE.TRANS64.A1T0 RZ, [R96+UR44], RZ ;  /* 0x000000ff60ff79a7 */ /* 0x0003e2000810002c */
[----:B0-2---:R-:W-:Y:S01]  /*5500*/  IMAD.U32 R3, RZ, RZ, UR51 ;  /* 0x00000033ff037e24 */ /* 0x005fe2000f8e00ff */
[C---:B------:R-:W-:Y:S01]  /*5510*/  LEA R16, P0, R2.reuse, R16, 0x1 ;  /* 0x0000001002107211 */ /* 0x040fe200078008ff */
[----:B------:R-:W-:Y:S02]  /*5520*/  IMAD.MOV.U32 R19, RZ, RZ, -0x1 ;  /* 0xffffffffff137424 */ /* 0x000fe400078e00ff */
[----:B------:R-:W-:Y:S01]  /*5530*/  IMAD.MOV.U32 R18, RZ, RZ, -0x1 ;  /* 0xffffffffff127424 */ /* 0x000fe200078e00ff */
[----:B------:R-:W-:Y:S01]  /*5540*/  LEA.HI.X R17, R2, R17, R0, 0x1, P0 ;  /* 0x0000001102117211 */ /* 0x000fe200000f0c00 */
[----:B------:R-:W-:Y:S01]  /*5550*/  IMAD.MOV.U32 R2, RZ, RZ, -0x1 ;  /* 0xffffffffff027424 */ /* 0x000fe200078e00ff */
[----:B------:R-:W-:-:S02]  /*5560*/  ISETP.GE.U32.AND P0, PT, R16, UR4, PT ;  /* 0x0000000410007c0c */ /* 0x000fc4000bf06070 */
[----:B------:R-:W-:Y:S02]  /*5570*/  PRMT R0, RZ, 0x7610, R0 ;  /* 0x00007610ff007816 */ /* 0x000fe40000000000 */
[----:B------:R-:W-:-:S13]  /*5580*/  ISETP.GE.U32.AND.EX P0, PT, R17, UR5, PT, P0 ;  /* 0x0000000511007c0c */ /* 0x000fda000bf06100 */
[----:B-1----:R-:W-:Y:S05]  /*5590*/  @P0 BRA `(.L_x_166) ;  /* 0x00000004008c0947 */ /* 0x002fea0003800000 */
[----:B------:R-:W0:Y:S01]  /*55a0*/  S2UR UR6, SR_CTAID.X ;  /* 0x00000000000679c3 */ /* 0x000e220000002500 */
[----:B------:R-:W-:Y:S01]  /*55b0*/  ULDC.64 UR4, c[0x0][0x628] ;  /* 0x00018a0000047ab9 */ /* 0x000fe20000000a00 */
[----:B------:R-:W-:Y:S01]  /*55c0*/  ULDC UR7, c[0x0][0x150] ;  /* 0x0000540000077ab9 */ /* 0x000fe20000000800 */
[----:B------:R-:W-:Y:S01]  /*55d0*/  ISETP.NE.U32.AND P0, PT, RZ, UR4, PT ;  /* 0x00000004ff007c0c */ /* 0x000fe2000bf05070 */
[----:B------:R-:W-:Y:S01]  /*55e0*/  ULDC UR15, c[0x0][0x630] ;  /* 0x00018c00000f7ab9 */ /* 0x000fe20000000800 */
[C---:B------:R-:W-:Y:S01]  /*55f0*/  R2UR UR16, R16.reuse ;  /* 0x00000000101072ca */ /* 0x040fe200000e0000 */
[----:B------:R-:W-:Y:S01]  /*5600*/  ULDC UR18, c[0x0][0x154] ;  /* 0x0000550000127ab9 */ /* 0x000fe20000000800 */
[----:B------:R-:W-:Y:S01]  /*5610*/  ISETP.NE.AND.EX P0, PT, RZ, UR5, PT, P0 ;  /* 0x00000005ff007c0c */ /* 0x000fe2000bf05300 */
[----:B------:R-:W1:Y:S01]  /*5620*/  S2UR UR21, SR_CTAID.Y ;  /* 0x00000000001579c3 */ /* 0x000e620000002600 */
[----:B------:R-:W-:Y:S02]  /*5630*/  R2UR UR17, R17 ;  /* 0x00000000111172ca */ /* 0x000fe400000e0000 */
[----:B------:R-:W-:-:S02]  /*5640*/  R2UR UR12, R16 ;  /* 0x00000000100c72ca */ /* 0x000fc400000e0000 */
[----:B------:R-:W-:Y:S02]  /*5650*/  R2UR UR13, R17 ;  /* 0x00000000110d72ca */ /* 0x000fe400000e0000 */
[----:B0-----:R-:W-:-:S05]  /*5660*/  I2FP.F32.U32 R0, UR6 ;  /* 0x0000000600007c45 */ /* 0x001fca0008201000 */
[----:B------:R-:W-:-:S04]  /*5670*/  FMUL R0, R0, UR7 ;  /* 0x0000000700007c20 */ /* 0x000fc80008400000 */
[----:B------:R0:W2:Y:S01]  /*5680*/  F2I.U32.TRUNC.NTZ R2, R0 ;  /* 0x0000000000027305 */ /* 0x0000a2000020f000 */
[----:B-1----:R-:W-:Y:S05]  /*5690*/  @!P0 BRA `(.L_x_167) ;  /* 0x0000000000308947 */ /* 0x002fea0003800000 */
        /* <DEDUP_REMOVED lines=12> */
.L_x_167:
[----:B------:R-:W-:Y:S01]  /*5760*/  USHF.R.U64 UR8, UR12, UR15, UR13 ;  /* 0x0000000f0c087299 */ /* 0x000fe2000800120d */
[----:B0-----:R-:W-:Y:S01]  /*5770*/  I2FP.F32.U32 R0, UR21 ;  /* 0x0000001500007c45 */ /* 0x001fe20008201000 */
[----:B------:R-:W-:Y:S02]  /*5780*/  USHF.R.U32.HI UR4, URZ, UR15, UR13 ;  /* 0x0000000f3f047299 */ /* 0x000fe4000801160d */
[----:B------:R-:W-:Y:S02]  /*5790*/  UIADD3 UR7, UP0, URZ, -UR8, URZ ;  /* 0x800000083f077290 */ /* 0x000fe4000ff1e03f */
[----:B------:R-:W-:Y:S01]  /*57a0*/  FMUL R0, R0, UR18 ;  /* 0x0000001200007c20 */ /* 0x000fe20008400000 */
[----:B------:R-:W-:Y:S01]  /*57b0*/  ULDC.64 UR12, c[0x0][0x620] ;  /* 0x00018800000c7ab9 */ /* 0x000fe20000000a00 */
[----:B------:R-:W-:Y:S01]  /*57c0*/  UIADD3.X UR4, URZ, ~UR4, URZ, UP0, !UPT ;  /* 0x800000043f047290 */ /* 0x000fe200087fe43f */
[----:B------:R-:W-:Y:S01]  /*57d0*/  UMOV UR10, UR16 ;  /* 0x00000010000a7c82 */ /* 0x000fe20008000000 */
[----:B------:R-:W-:-:S02]  /*57e0*/  UMOV UR11, UR17 ;  /* 0x00000011000b7c82 */ /* 0x000fc40008000000 */
[----:B------:R-:W0:Y:S01]  /*57f0*/  F2I.U32.TRUNC.NTZ R0, R0 ;  /* 0x0000000000007305 */ /* 0x000e22000020f000 */
[----:B------:R-:W-:Y:S01]  /*5800*/  UIMAD UR4, UR4, UR12, URZ ;  /* 0x0000000c040472a4 */ /* 0x000fe2000f8e023f */
[----:B--2---:R-:W-:Y:S01]  /*5810*/  R2UR UR17, R2 ;  /* 0x00000000021172ca */ /* 0x004fe200000e0000 */
[----:B------:R-:W-:Y:S02]  /*5820*/  UIMAD.WIDE.U32 UR10, UR7, UR12, UR10 ;  /* 0x0000000c070a72a5 */ /* 0x000fe4000f8e000a */
[----:B------:R-:W-:Y:S01]  /*5830*/  UIMAD UR7, UR7, UR13, UR4 ;  /* 0x0000000d070772a4 */ /* 0x000fe2000f8e0204 */
[----:B------:R-:W-:Y:S01]  /*5840*/  ULDC UR23, c[0x0][0x658] ;  /* 0x0001960000177ab9 */ /* 0x000fe20000000800 */
[----:B------:R-:W-:Y:S02]  /*5850*/  UMOV UR15, 0xffffffff ;  /* 0xffffffff000f7882 */ /* 0x000fe40000000000 */
[----:B------:R-:W-:Y:S01]  /*5860*/  UIADD3 UR7, UR11, UR7, URZ ;  /* 0x000000070b077290 */ /* 0x000fe2000fffe03f */
[----:B------:R-:W-:Y:S01]  /*5870*/  ULDC UR12, c[0x0][0x618] ;  /* 0x00018600000c7ab9 */ /* 0x000fe20000000800 */
[----:B------:R-:W-:Y:S01]  /*5880*/  ULDC.64 UR4, c[0x0][0x640] ;  /* 0x0001900000047ab9 */ /* 0x000fe20000000a00 */
[----:B------:R-:W-:Y:S01]  /*5890*/  USHF.L.U32 UR19, UR15, UR23, URZ ;  /* 0x000000170f137299 */ /* 0x000fe2000800063f */
[----:B------:R-:W-:Y:S01]  /*58a0*/  ISETP.NE.U32.AND P0, PT, RZ, UR4, PT ;  /* 0x00000004ff007c0c */ /* 0x000fe2000bf05070 */
[----:B------:R-:W-:Y:S01]  /*58b0*/  USHF.R.U64 UR15, UR10, UR12, UR7 ;  /* 0x0000000c0a0f7299 */ /* 0x000fe20008001207 */
[----:B0-----:R-:W-:Y:S01]  /*58c0*/  R2UR UR13, R0 ;  /* 0x00000000000d72ca */ /* 0x001fe200000e0000 */
[----:B------:R-:W-:Y:S01]  /*58d0*/  USHF.R.U32.HI UR7, URZ, UR12, UR7 ;  /* 0x0000000c3f077299 */ /* 0x000fe20008011607 */
[----:B------:R-:W-:Y:S01]  /*58e0*/  ISETP.NE.AND.EX P0, PT, RZ, UR5, PT, P0 ;  /* 0x00000005ff007c0c */ /* 0x000fe2000bf05300 */
[----:B------:R-:W-:Y:S01]  /*58f0*/  ULDC UR22, c[0x0][0x608] ;  /* 0x0001820000167ab9 */ /* 0x000fe20000000800 */
[----:B------:R-:W-:-:S02]  /*5900*/  UIADD3 UR10, -UR17, URZ, URZ ;  /* 0x0000003f110a7290 */ /* 0x000fc4000fffe13f */
[----:B------:R-:W-:Y:S02]  /*5910*/  USHF.R.U64 UR18, UR15, UR22, UR7 ;  /* 0x000000160f127299 */ /* 0x000fe40008001207 */
[----:B------:R-:W-:Y:S01]  /*5920*/  USHF.R.U32.HI UR7, URZ, UR22, UR7 ;  /* 0x000000163f077299 */ /* 0x000fe20008011607 */
[----:B------:R-:W-:Y:S01]  /*5930*/  UMOV UR16, 0x1 ;  /* 0x0000000100107882 */ /* 0x000fe20000000000 */
[----:B------:R-:W-:Y:S02]  /*5940*/  ULDC UR20, c[0x0][0x144] ;  /* 0x0000510000147ab9 */ /* 0x000fe40000000800 */
[----:B------:R-:W-:Y:S01]  /*5950*/  USHF.R.U64 UR17, UR18, UR23, UR7 ;  /* 0x0000001712117299 */ /* 0x000fe20008001207 */
[----:B------:R-:W-:Y:S01]  /*5960*/  ULDC UR9, c[0x0][0x600] ;  /* 0x0001800000097ab9 */ /* 0x000fe20000000800 */
[----:B------:R-:W-:Y:S02]  /*5970*/  UIADD3 UR22, -UR13, URZ, URZ ;  /* 0x0000003f0d167290 */ /* 0x000fe4000fffe13f */
[----:B------:R-:W-:-:S02]  /*5980*/  USHF.L.U32 UR16, UR16, UR23, URZ ;  /* 0x0000001710107299 */ /* 0x000fc4000800063f */
[----:B------:R-:W-:Y:S02]  /*5990*/  USHF.R.U32.HI UR13, URZ, UR23, UR7 ;  /* 0x000000173f0d7299 */ /* 0x000fe40008011607 */
[----:B------:R-:W-:Y:S02]  /*59a0*/  UIADD3 UR14, UR9, -0x1, URZ ;  /* 0xffffffff090e7890 */ /* 0x000fe4000fffe03f */
[----:B------:R-:W-:Y:S02]  /*59b0*/  ULOP3.LUT UR19, URZ, UR19, URZ, 0x33, !UPT ;  /* 0x000000133f137292 */ /* 0x000fe4000f8e333f */
[----:B------:R-:W-:Y:S01]  /*59c0*/  UIMAD UR23, UR20, UR10, UR6 ;  /* 0x0000000a141772a4 */ /* 0x000fe2000f8e0206 */
[----:B------:R-:W-:Y:S01]  /*59d0*/  ULDC UR26, c[0x0][0x148] ;  /* 0x00005200001a7ab9 */ /* 0x000fe20000000800 */
[----:B------:R-:W-:Y:S01]  /*59e0*/  ULDC UR24, c[0x0][0x648] ;  /* 0x0001920000187ab9 */ /* 0x000fe20000000800 */
[----:B------:R-:W-:Y:S01]  /*59f0*/  ULDC UR25, c[0x0][0x638] ;  /* 0x00018e0000197ab9 */ /* 0x000fe20000000800 */
        /* <DEDUP_REMOVED lines=12> */
.L_x_168:
[----:B------:R-:W-:Y:S01]  /*5ac0*/  UISETP.NE.AND UP0, UPT, UR38, URZ, UPT ;  /* 0x0000003f2600728c */ /* 0x000fe2000bf05270 */
[----:B------:R-:W-:Y:S01]  /*5ad0*/  IMAD.MOV.U32 R0, RZ, RZ, 0x1 ;  /* 0x00000001ff007424 */ /* 0x000fe200078e00ff */
[----:B------:R-:W-:Y:S01]  /*5ae0*/  USHF.R.U64 UR4, UR12, UR24, UR13 ;  /* 0x000000180c047299 */ /* 0x000fe2000800120d */
[----:B------:R-:W-:Y:S01]  /*5af0*/  IMAD.U32 R2, RZ, RZ, UR8 ;  /* 0x00000008ff027e24 */ /* 0x000fe2000f8e00ff */
[----:B------:R-:W-:Y:S02]  /*5b00*/  ULOP3.LUT UR19, UR18, UR19, URZ, 0xc0, !UPT ;  /* 0x0000001312137292 */ /* 0x000fe4000f8ec03f */
[----:B------:R-:W-:Y:S02]  /*5b10*/  UIADD3 UR5, -UR4, URZ, URZ ;  /* 0x0000003f04057290 */ /* 0x000fe4000fffe13f */
[----:B------:R-:W-:Y:S02]  /*5b20*/  ULOP3.LUT UR14, UR15, UR14, URZ, 0xc0, !UPT ;  /* 0x0000000e0f0e7292 */ /* 0x000fe4000f8ec03f */
[----:B------:R-:W-:-:S02]  /*5b30*/  UIMAD UR4, UR16, UR4, UR19 ;  /* 0x00000004100472a4 */ /* 0x000fc4000f8e0213 */
[----:B------:R-:W-:Y:S02]  /*5b40*/  @UP0 UIMAD UR23, UR26, UR22, UR21 ;  /* 0x000000161a1702a4 */ /* 0x000fe4000f8e0215 */
[----:B------:R-:W-:-:S03]  /*5b50*/  UIMAD UR17, UR5, UR25, UR17 ;  /* 0x00000019051172a4 */ /* 0x000fc6000f8e0211 */
[----:B------:R-:W-:Y:S01]  /*5b60*/  ULDC UR5, c[0x0][0x610] ;  /* 0x0001840000057ab9 */ /* 0x000fe20000000800 */
[----:B------:R-:W-:Y:S02]  /*5b70*/  UIMAD UR17, UR17, UR9, UR14 ;  /* 0x00000009111172a4 */ /* 0x000fe4000f8e020e */
[----:B------:R-:W-:-:S04]  /*5b80*/  UIMAD UR4, UR4, UR5, UR23 ;  /* 0x00000005040472a4 */ /* 0x000fc8000f8e0217 */
[----:B------:R-:W-:Y:S02]  /*5b90*/  USEL UR5, UR17, UR4, !UP0 ;  /* 0x0000000411057287 */ /* 0x000fe4000c000000 */
[----:B------:R-:W-:-:S04]  /*5ba0*/  USEL UR4, UR4, UR17, !UP0 ;  /* 0x0000001104047287 */ /* 0x000fc8000c000000 */
[----:B------:R-:W-:Y:S02]  /*5bb0*/  IMAD.U32 R18, RZ, RZ, UR5 ;  /* 0x00000005ff127e24 */ /* 0x000fe4000f8e00ff */
[----:B------:R-:W-:-:S07]  /*5bc0*/  IMAD.U32 R19, RZ, RZ, UR4 ;  /* 0x00000004ff137e24 */ /* 0x000fce000f8e00ff */
.L_x_166:
[----:B------:R-:W-:Y:S02]  /*5bd0*/  LOP3.LUT P0, RZ, R0, 0xff, RZ, 0xc0, !PT ;  /* 0x000000ff00ff7812 */ /* 0x000fe4000780c0ff */
[----:B------:R-:W-:-:S11]  /*5be0*/  LOP3.LUT R99, R99, 0x1, RZ, 0x3c, !PT ;  /* 0x0000000163637812 */ /* 0x000fd600078e3cff */
[----:B------:R-:W-:Y:S05]  /*5bf0*/  @P0 BRA `(.L_x_169) ;  /* 0xffffffbc00000947 */ /* 0x000fea000383ffff */
[----:B------:R-:W-:Y:S05]  /*5c00*/  EXIT ;  /* 0x000000000000794d */ /* 0x000fea0003800000 */
.L_x_16:
[----:B------:R-:W-:-:S08]  /*5c10*/  ISETP.NE.AND P0, PT, RZ, UR6, PT ;  /* 0x00000006ff007c0c */ /* 0x000fd0000bf05270 */
[----:B------:R-:W0:-:S00]  /*5c20*/  USETMAXREG.DEALLOC.CTAPOOL 0x28 ;  /* 0x00000028000079c8 */ /* 0x000e0000080e0500 */
[----:B------:R-:W-:Y:S05]  /*5c30*/  @P0 EXIT ;  /* 0x000000000000094d */ /* 0x000fea0003800000 */
[----:B0-----:R-:W-:Y:S01]  /*5c40*/  LOP3.LUT P0, RZ, R4, 0xff, RZ, 0xc0, !PT ;  /* 0x000000ff04ff7812 */ /* 0x001fe2000780c0ff */
[----:B------:R-:W-:Y:S02]  /*5c50*/  IMAD.MOV.U32 R9, RZ, RZ, 0x1 ;  /* 0x00000001ff097424 */ /* 0x000fe400078e00ff */
[----:B------:R-:W-:-:S10]  /*5c60*/  IMAD.MOV.U32 R8, RZ, RZ, RZ ;  /* 0x000000ffff087224 */ /* 0x000fd400078e00ff */
[----:B------:R-:W-:Y:S05]  /*5c70*/  @!P0 BRA `(.L_x_170) ;  /* 0x0000000c00748947 */ /* 0x000fea0003800000 */
[----:B------:R-:W0:Y:S01]  /*5c80*/  S2UR UR8, SR_CgaCtaId ;  /* 0x00000000000879c3 */ /* 0x000e220000008800 */
[----:B------:R-:W-:Y:S01]  /*5c90*/  UMOV UR10, 0x1 ;  /* 0x00000001000a7882 */ /* 0x000fe20000000000 */
[----:B------:R-:W-:Y:S01]  /*5ca0*/  LOP3.LUT P0, RZ, R0, 0x1f, RZ, 0xc0, !PT ;  /* 0x0000001f00ff7812 */ /* 0x000fe2000780c0ff */
[----:B------:R-:W-:Y:S01]  /*5cb0*/  ULDC UR5, c[0x0][0x658] ;  /* 0x0001960000057ab9 */ /* 0x000fe20000000800 */
[----:B------:R-:W-:Y:S01]  /*5cc0*/  UMOV UR9, 0xffffffff ;  /* 0xffffffff00097882 */ /* 0x000fe20000000000 */
[----:B------:R-:W-:Y:S01]  /*5cd0*/  BSSY B0, `(.L_x_170) ;  /* 0x00000d7000007945 */ /* 0x000fe20003800000 */
[----:B------:R-:W-:Y:S01]  /*5ce0*/  USHF.L.U32 UR9, UR9, UR5, URZ ;  /* 0x0000000509097299 */ /* 0x000fe2000800063f */
[C---:B------:R-:W-:Y:S01]  /*5cf0*/  ISETP.NE.AND P3, PT, R3.reuse, RZ, PT ;  /* 0x000000ff0300720c */ /* 0x040fe20003f65270 */
[----:B------:R-:W-:Y:S01]  /*5d00*/  IMAD.MOV.U32 R0, RZ, RZ, 0x1 ;  /* 0x00000001ff007424 */ /* 0x000fe200078e00ff */
[----:B------:R-:W-:Y:S01]  /*5d10*/  ISETP.NE.OR P0, PT, R3, RZ, !P0 ;  /* 0x000000ff0300720c */ /* 0x000fe20004705670 */
[----:B------:R-:W-:Y:S01]  /*5d20*/  IMAD.MOV.U32 R9, RZ, RZ, 0x1 ;  /* 0x00000001ff097424 */ /* 0x000fe200078e00ff */
[----:B------:R-:W-:Y:S01]  /*5d30*/  ULDC UR4, c[0x0][0x600] ;  /* 0x0001800000047ab9 */ /* 0x000fe20000000800 */
[----:B------:R-:W-:Y:S01]  /*5d40*/  IMAD.MOV.U32 R8, RZ, RZ, RZ ;  /* 0x000000ffff087224 */ /* 0x000fe200078e00ff */
[----:B------:R-:W-:Y:S01]  /*5d50*/  UMOV UR19, 0x5 ;  /* 0x0000000500137882 */ /* 0x000fe20000000000 */
[----:B------:R-:W-:-:S02]  /*5d60*/  UIADD3 UR24, UR39, 0x1, URZ ;  /* 0x0000000127187890 */ /* 0x000fc4000fffe03f */
[----:B------:R-:W-:Y:S02]  /*5d70*/  ULOP3.LUT UR25, UR36, 0x2, URZ, 0xfc, !UPT ;  /* 0x0000000224197892 */ /* 0x000fe4000f8efc3f */
[----:B------:R-:W-:Y:S02]  /*5d80*/  UIADD3 UR4, UR4, -0x1, URZ ;  /* 0xffffffff04047890 */ /* 0x000fe4000fffe03f */
[----:B------:R-:W-:Y:S02]  /*5d90*/  USHF.L.U32 UR5, UR10, UR5, URZ ;  /* 0x000000050a057299 */ /* 0x000fe4000800063f */
[----:B------:R-:W-:Y:S02]  /*5da0*/  ULOP3.LUT UR16, URZ, UR9, URZ, 0x33, !UPT ;  /* 0x000000093f107292 */ /* 0x000fe4000f8e333f */
[----:B0-----:R-:W-:Y:S02]  /*5db0*/  ULOP3.LUT UR6, UR8, 0x1, URZ, 0xc0, !UPT ;  /* 0x0000000108067892 */ /* 0x001fe4000f8ec03f */
[----:B------:R-:W-:-:S02]  /*5dc0*/  USHF.R.U32.HI UR26, URZ, 0x1, UR8 ;  /* 0x000000013f1a7899 */ /* 0x000fc40008011608 */
[----:B------:R-:W-:Y:S02]  /*5dd0*/  USHF.L.U32 UR13, UR8, 0x6, URZ ;  /* 0x00000006080d7899 */ /* 0x000fe4000800063f */
[----:B------:R-:W-:Y:S02]  /*5de0*/  USHF.L.U32 UR7, UR8, 0xc, URZ ;  /* 0x0000000c08077899 */ /* 0x000fe4000800063f */
[----:B------:R-:W-:Y:S02]  /*5df0*/  ULOP3.LUT UR8, UR8, 0xfffffffe, URZ, 0xc0, !UPT ;  /* 0xfffffffe08087892 */ /* 0x000fe4000f8ec03f */
[----:B------:R-:W-:Y:S02]  /*5e00*/  UISETP.GT.U32.AND UP0, UPT, UR6, 0xffff, UPT ;  /* 0x0000ffff0600788c */ /* 0x000fe4000bf04070 */
[----:B------:R-:W-:Y:S02]  /*5e10*/  USHF.L.U32 UR18, UR10, UR8, URZ ;  /* 0x000000080a127299 */ /* 0x000fe4000800063f */
[----:B------:R-:W-:-:S02]  /*5e20*/  ULOP3.LUT UR8, UR8, 0x1, URZ, 0xfc, !UPT ;  /* 0x0000000108087892 */ /* 0x000fc4000f8efc3f */
[----:B------:R-:W-:Y:S02]  /*5e30*/  USEL UR6, UR6, 0xffff, !UP0 ;  /* 0x0000ffff06067887 */ /* 0x000fe4000c000000 */
[----:B------:R-:W-:Y:S02]  /*5e40*/  ULOP3.LUT UR7, UR7, 0x1000, URZ, 0xc0, !UPT ;  /* 0x0000100007077892 */ /* 0x000fe4000f8ec03f */
[----:B------:R-:W-:Y:S02]  /*5e50*/  USHF.L.U32 UR8, UR10, UR8, URZ ;  /* 0x000000080a087299 */ /* 0x000fe4000800063f */
[----:B------:R-:W-:Y:S02]  /*5e60*/  ULOP3.LUT UR6, UR6, 0xffff, URZ, 0xc0, !UPT ;  /* 0x0000ffff06067892 */ /* 0x000fe4000f8ec03f */
[----:B------:R-:W-:Y:S02]  /*5e70*/  ULEA UR27, UR26, 0x180, 0xb ;  /* 0x000001801a1b7891 */ /* 0x000fe4000f8e583f */
[----:B------:R-:W-:-:S02]  /*5e80*/  ULOP3.LUT UR13, UR13, 0x40, URZ, 0xc0, !UPT ;  /* 0x000000400d0d7892 */ /* 0x000fc4000f8ec03f */
[----:B------:R-:W-:Y:S02]  /*5e90*/  ULOP3.LUT UR17, UR7, 0x4180, URZ, 0xfc, !UPT ;  /* 0x0000418007117892 */ /* 0x000fe4000f8efc3f */
[----:B------:R-:W-:Y:S02]  /*5ea0*/  ULOP3.LUT UR18, UR18, UR8, URZ, 0xfc, !UPT ;  /* 0x0000000812127292 */ /* 0x000fe4000f8efc3f */
[----:B------:R-:W-:Y:S01]  /*5eb0*/  USHF.L.U32 UR19, UR19, UR6, URZ ;  /* 0x0000000613137299 */ /* 0x000fe2000800063f */
[----:B------:R-:W-:-:S11]  /*5ec0*/  ULDC.64 UR22, c[0x0][0x198] ;  /* 0x0000660000167ab9 */ /* 0x000fd60000000a00 */
.L_x_182:
[----:B------:R-:W-:-:S03]  /*5ed0*/  UMOV UR6, 0xffffffff ;  /* 0xffffffff00067882 */ /* 0x000fc60000000000 */
[----:B-1----:R-:W-:Y:S05]  /*5ee0*/  BRA.DIV UR6, `(.L_x_171) ;  /* 0x0000000e06f07947 */ /* 0x002fea000b800000 */
[----:B------:R-:W-:-:S13]  /*5ef0*/  ELECT P6, URZ, PT ;  /* 0x00000000003f782f */ /* 0x000fda00038c0000 */
.L_x_195:
[----:B------:R-:W0:Y:S01]  /*5f00*/  LDC R3, c[0x0][0x28c] ;  /* 0x0000a300ff037b82 */ /* 0x000e220000000800 */
[----:B------:R-:W-:Y:S01]  /*5f10*/  BSSY B1, `(.L_x_172) ;  /* 0x000003b000017945 */ /* 0x000fe20003800000 */
[----:B0-----:R-:W-:-:S13]  /*5f20*/  ISETP.LT.OR P6, PT, R3, 0x1, !P6 ;  /* 0x000000010300780c */ /* 0x001fda00077c1670 */
[----:B------:R-:W-:Y:S05]  /*5f30*/  @P6 BRA `(.L_x_173) ;  /* 0x0000000000e06947 */ /* 0x000fea0003800000 */
[----:B------:R-:W-:Y:S01]  /*5f40*/  LEA R19, R19, UR26, 0x1 ;  /* 0x0000001a13137c11 */ /* 0x000fe2000f8e08ff */
[----:B------:R-:W-:Y:S01]  /*5f50*/  IMAD.MOV.U32 R11, RZ, RZ, RZ ;  /* 0x000000ffff0b7224 */ /* 0x000fe200078e00ff */
[----:B------:R-:W-:Y:S01]  /*5f60*/  LEA R18, R18, UR13, 0x7 ;  /* 0x0000000d12127c11 */ /* 0x000fe2000f8e38ff */
[----:B------:R-:W-:Y:S02]  /*5f70*/  IMAD.U32 R12, RZ, RZ, UR24 ;  /* 0x00000018ff0c7e24 */ /* 0x000fe4000f8e00ff */
[----:B------:R-:W-:Y:S02]  /*5f80*/  IMAD.MOV.U32 R3, RZ, RZ, R9 ;  /* 0x000000ffff037224 */ /* 0x000fe400078e0009 */
[----:B------:R-:W-:Y:S02]  /*5f90*/  IMAD.MOV.U32 R4, RZ, RZ, R8 ;  /* 0x000000ffff047224 */ /* 0x000fe400078e0008 */
[----:B------:R-:W-:-:S07]  /*5fa0*/  IMAD.SHL.U32 R19, R19, 0x20, RZ ;  /* 0x0000002013137824 */ /* 0x000fce00078e00ff */
.L_x_177:
[----:B------:R-:W0:Y:S01]  /*5fb0*/  S2R R6, SR_CgaCtaId ;  /* 0x0000000000067919 */ /* 0x000e220000008800 */
[----:B-1----:R-:W-:-:S04]  /*5fc0*/  MOV R5, 0x400 ;  /* 0x0000040000057802 */ /* 0x002fc80000000f00 */
[----:B0-----:R-:W-:Y:S02]  /*5fd0*/  LEA R7, R6, R5, 0x18 ;  /* 0x0000000506077211 */ /* 0x001fe400078ec0ff */
[----:B------:R-:W-:Y:S01]  /*5fe0*/  SHF.L.U32 R5, R3, 0x1f, RZ ;  /* 0x0000001f03057819 */ /* 0x000fe200000006ff */
[----:B------:R-:W0:Y:S02]  /*5ff0*/  @!P3 LDC R6, c[0x0][0x500] ;  /* 0x00014000ff06bb82 */ /* 0x000e240000000800 */
[----:B------:R-:W-:-:S04]  /*6000*/  IMAD R10, R4, 0x8, R7 ;  /* 0x00000008040a7824 */ /* 0x000fc800078e0207 */
[----:B------:R-:W1:Y:S02]  /*6010*/  SYNCS.PHASECHK.TRANS64.TRYWAIT P1, [R10+URZ+0x20], R5 ;  /* 0x000020050a0075a7 */ /* 0x000e64000802017f */
[----:B-1----:R-:W-:Y:S05]  /*6020*/  @!P1 BRA `(.L_x_174) ;  /* 0x0000000c00c09947 */ /* 0x002fea0003800000 */
.L_x_196:
[----:B------:R-:W-:Y:S01]  /*6030*/  UPRMT UR6, UR25, 0x9910, URZ ;  /* 0x0000991019067896 */ /* 0x000fe2000800003f */
[----:B0-----:R0:W-:Y:S03]  /*6040*/  @!P3 SYNCS.ARRIVE.TRANS64 RZ, [R10+URZ], R6 ;  /* 0x000000060affb9a7 */ /* 0x0011e6000800003f */
[----:B------:R-:W-:-:S06]  /*6050*/  UISETP.NE.AND UP0, UPT, UR6, 0x2, UPT ;  /* 0x000000020600788c */ /* 0x000fcc000bf05270 */
[----:B------:R-:W-:-:S13]  /*6060*/  PLOP3.LUT P1, PT, PT, PT, UP0, 0x80, 0x0 ;  /* 0x000000000000781c */ /* 0x000fda0003f2f008 */
[----:B0-----:R-:W-:Y:S05]  /*6070*/  @P1 BRA `(.L_x_175) ;  /* 0x0000000000041947 */ /* 0x001fea0003800000 */
[----:B------:R-:W-:Y:S01]  /*6080*/  BPT.TRAP 0x1 ;  /* 0x000000040000795c */ /* 0x000fe20000300000 */
.L_x_175:
[----:B------:R-:W-:Y:S05]  /*6090*/  @P0 BRA `(.L_x_176) ;  /* 0x0000000000040947 */ /* 0x000fea0003800000 */
[----:B------:R-:W-:Y:S01]  /*60a0*/  BPT.TRAP 0x1 ;  /* 0x000000040000795c */ /* 0x000fe20000300000 */
.L_x_176:
[----:B------:R-:W-:Y:S01]  /*60b0*/  R2UR UR11, R4 ;  /* 0x00000000040b72ca */ /* 0x000fe200000e0000 */
[----:B------:R-:W-:Y:S01]  /*60c0*/  VIADD R12, R12, 0xffffffff ;  /* 0xffffffff0c0c7836 */ /* 0x000fe20000000000 */
[----:B------:R-:W-:Y:S01]  /*60d0*/  R2UR UR21, R7 ;  /* 0x00000000071572ca */ /* 0x000fe200000e0000 */
[----:B------:R-:W-:Y:S01]  /*60e0*/  UIADD3 UR6, UP0, UR22, 0xf0, URZ ;  /* 0x000000f016067890 */ /* 0x000fe2000ff1e03f */
[----:B------:R-:W-:Y:S01]  /*60f0*/  R2UR UR30, R19 ;  /* 0x00000000131e72ca */ /* 0x000fe200000e0000 */
[----:B------:R-:W-:Y:S01]  /*6100*/  UIADD3 UR28, UP1, UR22, 0x1f0, URZ ;  /* 0x000001f0161c7890 */ /* 0x000fe2000ff3e03f */
[----:B------:R-:W-:Y:S01]  /*6110*/  R2UR UR9, R10 ;  /* 0x000000000a0972ca */ /* 0x000fe200000e0000 */
[----:B------:R-:W-:Y:S01]  /*6120*/  UPRMT UR20, URZ, 0x5410, UR19 ;  /* 0x000054103f147896 */ /* 0x000fe20008000013 */
[C---:B------:R-:W-:Y:S01]  /*6130*/  R2UR UR10, R11.reuse ;  /* 0x000000000b0a72ca */ /* 0x040fe200000e0000 */
[----:B------:R-:W-:Y:S01]  /*6140*/  VIADD R4, R4, 0x1 ;  /* 0x0000000104047836 */ /* 0x000fe20000000000 */
[----:B------:R-:W-:Y:S01]  /*6150*/  R2UR UR12, R2 ;  /* 0x00000000020c72ca */ /* 0x000fe200000e0000 */
[----:B------:R-:W-:Y:S01]  /*6160*/  UPRMT UR32, URZ, 0x5410, UR18 ;  /* 0x000054103f207896 */ /* 0x000fe20008000012 */
[----:B------:R-:W-:Y:S01]  /*6170*/  R2UR UR31, R18 ;  /* 0x00000000121f72ca */ /* 0x000fe200000e0000 */
[----:B------:R-:W-:Y:S01]  /*6180*/  ULEA UR7, UR11, UR27, 0xc ;  /* 0x0000001b0b077291 */ /* 0x000fe2000f8e603f */
[----:B------:R-:W-:Y:S01]  /*6190*/  ISETP.GT.AND P2, PT, R12, 0x1, PT ;  /* 0x000000010c00780c */ /* 0x000fe20003f44270 */
[----:B------:R-:W-:Y:S01]  /*61a0*/  ULEA UR11, UR11, UR17, 0xd ;  /* 0x000000110b0b7291 */ /* 0x000fe2000f8e683f */
[C---:B------:R-:W-:Y:S01]  /*61b0*/  ISETP.NE.AND P1, PT, R4.reuse, 0x4, PT ;  /* 0x000000040400780c */ /* 0x040fe20003f25270 */
[----:B------:R-:W-:Y:S01]  /*61c0*/  UIADD3 UR8, UR21, UR7, URZ ;  /* 0x0000000715087290 */ /* 0x000fe2000fffe03f */
[----:B------:R-:W-:Y:S01]  /*61d0*/  VIADD R11, R11, 0x40 ;  /* 0x000000400b0b7836 */ /* 0x000fe20000000000 */
[----:B------:R-:W-:Y:S01]  /*61e0*/  UIADD3.X UR7, URZ, UR23, URZ, UP0, !UPT ;  /* 0x000000173f077290 */ /* 0x000fe200087fe43f */
[----:B------:R-:W-:Y:S01]  /*61f0*/  SEL R6, RZ, 0x1, P1 ;  /* 0x00000001ff067807 */ /* 0x000fe20000800000 */
[----:B------:R-:W-:Y:S01]  /*6200*/  UIADD3 UR21, UR21, UR11, URZ ;  /* 0x0000000b15157290 */ /* 0x000fe2000fffe03f */
[----:B------:R-:W-:Y:S01]  /*6210*/  SEL R4, R4, RZ, P1 ;  /* 0x000000ff04047207 */ /* 0x000fe20000800000 */
[----:B------:R-:W-:Y:S01]  /*6220*/  UIADD3.X UR29, URZ, UR23, URZ, UP1, !UPT ;  /* 0x000000173f1d7290 */ /* 0x000fe20008ffe43f */
[----:B------:R-:W-:Y:S01]  /*6230*/  LOP3.LUT R3, R3, R6, RZ, 0x3c, !PT ;  /* 0x0000000603037212 */ /* 0x000fe200078e3cff */
[----:B------:R-:W-:Y:S01]  /*6240*/  UMOV UR14, 0x0 ;  /* 0x00000000000e7882 */ /* 0x000fe20000000000 */
[----:B------:R-:W-:Y:S01]  /*6250*/  UMOV UR15, 0x10000000 ;  /* 0x10000000000f7882 */ /* 0x000fe20000000000 */
[----:B------:R-:W-:-:S02]  /*6260*/  UMOV UR11, UR30 ;  /* 0x0000001e000b7c82 */ /* 0x000fc40008000000 */
[----:B------:R0:W-:Y:S02]  /*6270*/  UTMALDG.3D.MULTICAST [UR8], [UR6], UR20, desc[UR14] ;  /* 0x00000e08060073b4 */ /* 0x0001e40008011814 */
[----:B0-----:R-:W-:Y:S01]  /*6280*/  UMOV UR8, UR21 ;  /* 0x0000001500087c82 */ /* 0x001fe20008000000 */
[----:B------:R-:W-:Y:S02]  /*6290*/  UMOV UR11, UR31 ;  /* 0x0000001f000b7c82 */ /* 0x000fe40008000000 */
[----:B------:R0:W-:Y:S02]  /*62a0*/  UTMALDG.3D.MULTICAST [UR8], [UR28], UR32, desc[UR14] ;  /* 0x00000e081c0073b4 */ /* 0x0001e40008011820 */
[----:B0-----:R-:W-:Y:S05]  /*62b0*/  @P2 BRA `(.L_x_177) ;  /* 0xfffffffc003c2947 */ /* 0x001fea000383ffff */
.L_x_173:
[----:B------:R-:W-:Y:S05]  /*62c0*/  BSYNC B1 ;  /* 0x0000000000017941 */ /* 0x000fea0003800000 */
.L_x_172:
[----:B------:R-:W-:Y:S01]  /*62d0*/  LOP3.LUT P4, RZ, R0, 0xff, RZ, 0xc0, !PT ;  /* 0x000000ff00ff7812 */ /* 0x000fe2000788c0ff */
[----:B------:R-:W-:Y:S01]  /*62e0*/  VIADD R8, R8, UR39 ;  /* 0x0000002708087c36 */ /* 0x000fe20008000000 */
[----:B------:R-:W-:Y:S01]  /*62f0*/  ULDC.64 UR6, c[0x0][0x650] ;  /* 0x0001940000067ab9 */ /* 0x000fe20000000a00 */
[----:B------:R-:W-:Y:S01]  /*6300*/  BSSY B1, `(.L_x_178) ;  /* 0x0000071000017945 */ /* 0x000fe20003800000 */
[----:B------:R-:W-:Y:S02]  /*6310*/  IMAD.MOV.U32 R19, RZ, RZ, -0x1 ;  /* 0xffffffffff137424 */ /* 0x000fe400078e00ff */
[----:B------:R-:W-:Y:S01]  /*6320*/  SHF.R.U32.HI R0, RZ, 0x2, R8 ;  /* 0x00000002ff007819 */ /* 0x000fe20000011608 */
[----:B------:R-:W-:Y:S01]  /*6330*/  IMAD.MOV.U32 R18, RZ, RZ, -0x1 ;  /* 0xffffffffff127424 */ /* 0x000fe200078e00ff */
[----:B------:R-:W-:Y:S02]  /*6340*/  ISETP.GT.U32.AND P1, PT, R8, 0x3, PT ;  /* 0x000000030800780c */ /* 0x000fe40003f24070 */
[----:B------:R-:W-:-:S02]  /*6350*/  LOP3.LUT R0, R0, 0x1, RZ, 0xc0, !PT ;  /* 0x0000000100007812 */ /* 0x000fc400078ec0ff */
[----:B------:R-:W-:Y:S01]  /*6360*/  LOP3.LUT R8, R8, 0x3, RZ, 0xc0, !PT ;  /* 0x0000000308087812 */ /* 0x000fe200078ec0ff */
[----:B------:R-:W0:Y:S01]  /*6370*/  @P4 S2R R3, SR_CgaCtaId ;  /* 0x0000000000034919 */ /* 0x000e220000008800 */
[----:B------:R-:W-:Y:S02]  /*6380*/  @P4 MOV R2, 0x400 ;  /* 0x0000040000024802 */ /* 0x000fe40000000f00 */
[----:B------:R-:W-:Y:S02]  /*6390*/  ISETP.NE.U32.AND P2, PT, R0, 0x1, PT ;  /* 0x000000010000780c */ /* 0x000fe40003f45070 */
[----:B0-----:R-:W-:Y:S01]  /*63a0*/  @P4 LEA R2, R3, R2, 0x18 ;  /* 0x0000000203024211 */ /* 0x001fe200078ec0ff */
[----:B------:R-:W-:-:S03]  /*63b0*/  IMAD.U32 R3, RZ, RZ, UR39 ;  /* 0x00000027ff037e24 */ /* 0x000fc6000f8e00ff */
[----:B------:R0:W-:Y:S01]  /*63c0*/  @P4 SYNCS.ARRIVE.TRANS64.A1T0 RZ, [R2+URZ+0x78], RZ ;  /* 0x000078ff02ff49a7 */ /* 0x0001e2000810003f */
[----:B------:R-:W-:Y:S02]  /*63d0*/  IADD3 R16, P4, R16, UR50, RZ ;  /* 0x0000003210107c10 */ /* 0x000fe4000ff9e0ff */
[----:B------:R-:W-:Y:S02]  /*63e0*/  ISETP.LT.U32.AND P1, PT, R3, 0x4, P1 ;  /* 0x000000040300780c */ /* 0x000fe40000f21070 */
[----:B------:R-:W-:Y:S02]  /*63f0*/  IADD3.X R17, R17, UR37, RZ, P4, !PT ;  /* 0x0000002511117c10 */ /* 0x000fe4000a7fe4ff */
[----:B------:R-:W-:Y:S02]  /*6400*/  ISETP.GE.U32.AND P4, PT, R16, UR6, PT ;  /* 0x0000000610007c0c */ /* 0x000fe4000bf86070 */
[----:B------:R-:W-:Y:S02]  /*6410*/  SEL R0, RZ, 0x1, !P1 ;  /* 0x00000001ff007807 */ /* 0x000fe40004800000 */
[----:B------:R-:W-:-:S02]  /*6420*/  ISETP.GE.U32.AND.EX P1, PT, R17, UR7, PT, P4 ;  /* 0x0000000711007c0c */ /* 0x000fc4000bf26140 */
[----:B------:R-:W-:Y:S02]  /*6430*/  ISETP.GT.U32.AND P2, PT, R3, 0x3, !P2 ;  /* 0x000000030300780c */ /* 0x000fe40005744070 */
[----:B------:R-:W-:Y:S02]  /*6440*/  PRMT R3, RZ, 0x7610, R3 ;  /* 0x00007610ff037816 */ /* 0x000fe40000000003 */
[----:B0-----:R-:W-:-:S04]  /*6450*/  SEL R2, RZ, 0x1, !P2 ;  /* 0x00000001ff027807 */ /* 0x001fc80005000000 */
[--C-:B------:R-:W-:Y:S01]  /*6460*/  LOP3.LUT R9, R2, R9, R0.reuse, 0x96, !PT ;  /* 0x0000000902097212 */ /* 0x100fe200078e9600 */
[----:B------:R-:W-:Y:S01]  /*6470*/  IMAD.MOV.U32 R2, RZ, RZ, -0x1 ;  /* 0xffffffffff027424 */ /* 0x000fe200078e00ff */
[----:B------:R-:W-:Y:S01]  /*6480*/  PRMT R0, RZ, 0x7610, R0 ;  /* 0x00007610ff007816 */ /* 0x000fe20000000000 */
[----:B------:R-:W-:Y:S06]  /*6490*/  @P1 BRA `(.L_x_179) ;  /* 0x00000004005c1947 */ /* 0x000fec0003800000 */
[----:B------:R-:W0:Y:S01]  /*64a0*/  S2UR UR6, SR_CTAID.X ;  /* 0x00000000000679c3 */ /* 0x000e220000002500 */
[----:B------:R-:W-:Y:S01]  /*64b0*/  ULDC.64 UR8, c[0x0][0x628] ;  /* 0x00018a0000087ab9 */ /* 0x000fe20000000a00 */
[----:B------:R-:W-:Y:S01]  /*64c0*/  ULDC UR7, c[0x0][0x150] ;  /* 0x0000540000077ab9 */ /* 0x000fe20000000800 */
[----:B------:R-:W-:Y:S01]  /*64d0*/  ISETP.NE.U32.AND P1, PT, RZ, UR8, PT ;  /* 0x00000008ff007c0c */ /* 0x000fe2000bf25070 */
[----:B------:R-:W-:Y:S01]  /*64e0*/  ULDC UR10, c[0x0][0x630] ;  /* 0x00018c00000a7ab9 */ /* 0x000fe20000000800 */
[----:B------:R-:W-:Y:S01]  /*64f0*/  ULDC UR12, c[0x0][0x154] ;  /* 0x00005500000c7ab9 */ /* 0x000fe20000000800 */
[----:B------:R-:W-:Y:S01]  /*6500*/  IMAD.MOV.U32 R2, RZ, RZ, R16 ;  /* 0x000000ffff027224 */ /* 0x000fe200078e0010 */
[----:B------:R-:W-:Y:S01]  /*6510*/  ISETP.NE.AND.EX P1, PT, RZ, UR9, PT, P1 ;  /* 0x00000009ff007c0c */ /* 0x000fe2000bf25310 */
[----:B------:R-:W2:Y:S01]  /*6520*/  S2UR UR11, SR_CTAID.Y ;  /* 0x00000000000b79c3 */ /* 0x000ea20000002600 */
[----:B0-----:R-:W-:-:S05]  /*6530*/  I2FP.F32.U32 R3, UR6 ;  /* 0x0000000600037c45 */ /* 0x001fca0008201000 */
[----:B------:R-:W-:Y:S01]  /*6540*/  FMUL R12, R3, UR7 ;  /* 0x00000007030c7c20 */ /* 0x000fe20008400000 */
[----:B------:R-:W-:-:S05]  /*6550*/  IMAD.MOV.U32 R3, RZ, RZ, R17 ;  /* 0x000000ffff037224 */ /* 0x000fca00078e0011 */
[----:B------:R-:W-:Y:S05]  /*6560*/  @!P1 BRA `(.L_x_180) ;  /* 0x0000000000289947 */ /* 0x000fea0003800000 */
[----:B------:R-:W-:Y:S02]  /*6570*/  ULDC UR7, c[0x0][0x634] ;  /* 0x00018d0000077ab9 */ /* 0x000fe40000000800 */
[----:B------:R-:W-:-:S05]  /*6580*/  IADD3 R7, P1, R16, UR7, RZ ;  /* 0x0000000710077c10 */ /* 0x000fca000ff3e0ff */
[----:B------:R-:W-:-:S04]  /*6590*/  IMAD.X R11, RZ, RZ, R17, P1 ;  /* 0x000000ffff0b7224 */ /* 0x000fc800008e0611 */
[----:B-1----:R-:W-:-:S04]  /*65a0*/  IMAD.WIDE.U32 R4, R11, UR8, RZ ;  /* 0x000000080b047c25 */ /* 0x002fc8000f8e00ff */
[----:B------:R-:W-:-:S04]  /*65b0*/  IMAD.WIDE.U32 R4, P1, R7, UR9, R4 ;  /* 0x0000000907047c25 */ /* 0x000fc8000f820004 */
[----:B------:R-:W-:-:S04]  /*65c0*/  IMAD.WIDE.U32 R6, R7, UR8, RZ ;  /* 0x0000000807067c25 */ /* 0x000fc8000f8e00ff */
[----:B------:R-:W-:Y:S01]  /*65d0*/  IMAD.X R3, RZ, RZ, RZ, P1 ;  /* 0x000000ffff037224 */ /* 0x000fe200008e06ff */
[----:B------:R-:W-:Y:S01]  /*65e0*/  IADD3 RZ, P1, R7, R4, RZ ;  /* 0x0000000407ff7210 */ /* 0x000fe20007f3e0ff */
[----:B------:R-:W-:-:S04]  /*65f0*/  IMAD.MOV.U32 R2, RZ, RZ, R5 ;  /* 0x000000ffff027224 */ /* 0x000fc800078e0005 */
[----:B------:R-:W-:-:S08]  /*6600*/  IMAD.WIDE.U32.X R2, R11, UR9, R2, P1 ;  /* 0x000000090b027c25 */ /* 0x000fd000088e0402 */
.L_x_180:
[--C-:B-1----:R-:W-:Y:S01]  /*6610*/  SHF.R.U64 R10, R2, UR10, R3.reuse ;  /* 0x0000000a020a7c19 */ /* 0x102fe20008001203 */
[----:B------:R-:W0:Y:S01]  /*6620*/  F2I.U32.TRUNC.NTZ R12, R12 ;  /* 0x0000000c000c7305 */ /* 0x000e22000020f000 */
[----:B------:R-:W-:Y:S01]  /*6630*/  SHF.R.U32.HI R2, RZ, UR10, R3 ;  /* 0x0000000aff027c19 */ /* 0x000fe20008011603 */
[----:B------:R-:W-:Y:S01]  /*6640*/  ULDC.64 UR8, c[0x0][0x620] ;  /* 0x0001880000087ab9 */ /* 0x000fe20000000a00 */
[----:B------:R-:W-:Y:S01]  /*6650*/  IADD3 R5, P1, RZ, -R10, RZ ;  /* 0x8000000aff057210 */ /* 0x000fe20007f3e0ff */
[----:B------:R-:W-:Y:S01]  /*6660*/  ULDC.64 UR14, c[0x0][0x640] ;  /* 0x00019000000e7ab9 */ /* 0x000fe20000000a00 */
[----:B--2---:R-:W-:Y:S01]  /*6670*/  I2FP.F32.U32 R4, UR11 ;  /* 0x0000000b00047c45 */ /* 0x004fe20008201000 */
[----:B------:R-:W1:Y:S01]  /*6680*/  LDC R14, c[0x0][0x610] ;  /* 0x00018400ff0e7b82 */ /* 0x000e620000000800 */
[----:B------:R-:W-:Y:S01]  /*6690*/  ULDC UR10, c[0x0][0x658] ;  /* 0x00019600000a7ab9 */ /* 0x000fe20000000800 */
[----:B------:R-:W-:Y:S01]  /*66a0*/  IMAD.X R2, RZ, RZ, ~R2, P1 ;  /* 0x000000ffff027224 */ /* 0x000fe200008e0e02 */
[----:B------:R-:W-:Y:S01]  /*66b0*/  ISETP.NE.U32.AND P1, PT, RZ, UR14, PT ;  /* 0x0000000eff007c0c */ /* 0x000fe2000bf25070 */
[----:B------:R-:W-:Y:S01]  /*66c0*/  FMUL R6, R4, UR12 ;  /* 0x0000000c04067c20 */ /* 0x000fe20008400000 */
[----:B------:R-:W-:Y:S01]  /*66d0*/  ULDC UR12, c[0x0][0x648] ;  /* 0x00019200000c7ab9 */ /* 0x000fe20000000800 */
[----:B------:R-:W-:Y:S01]  /*66e0*/  IMAD R4, R2, UR8, RZ ;  /* 0x0000000802047c24 */ /* 0x000fe2000f8e02ff */
[----:B------:R-:W-:Y:S01]  /*66f0*/  ISETP.NE.AND.EX P1, PT, RZ, UR15, PT, P1 ;  /* 0x0000000fff007c0c */ /* 0x000fe2000bf25310 */
[C---:B------:R-:W-:Y:S01]  /*6700*/  IMAD.WIDE.U32 R2, R5.reuse, UR8, R16 ;  /* 0x0000000805027c25 */ /* 0x040fe2000f8e0010 */
[----:B0-----:R-:W-:Y:S01]  /*6710*/  R2UR UR7, R12 ;  /* 0x000000000c0772ca */ /* 0x001fe200000e0000 */
[----:B------:R-:W0:Y:S01]  /*6720*/  F2I.U32.TRUNC.NTZ R6, R6 ;  /* 0x0000000600067305 */ /* 0x000e22000020f000 */
[----:B------:R-:W-:Y:S01]  /*6730*/  ULDC UR8, c[0x0][0x618] ;  /* 0x0001860000087ab9 */ /* 0x000fe20000000800 */
[----:B------:R-:W-:-:S04]  /*6740*/  IMAD R5, R5, UR9, R4 ;  /* 0x0000000905057c24 */ /* 0x000fc8000f8e0204 */
[----:B------:R-:W-:-:S05]  /*6750*/  IMAD.IADD R3, R3, 0x1, R5 ;  /* 0x0000000103037824 */ /* 0x000fca00078e0205 */
[--C-:B------:R-:W-:Y:S02]  /*6760*/  SHF.R.U64 R12, R2, UR8, R3.reuse ;  /* 0x00000008020c7c19 */ /* 0x100fe40008001203 */
[----:B------:R-:W-:Y:S01]  /*6770*/  SHF.R.U32.HI R3, RZ, UR8, R3 ;  /* 0x00000008ff037c19 */ /* 0x000fe20008011603 */
[----:B------:R-:W-:Y:S01]  /*6780*/  ULDC UR8, c[0x0][0x608] ;  /* 0x0001820000087ab9 */ /* 0x000fe20000000800 */
[----:B0-----:R-:W-:Y:S02]  /*6790*/  R2UR UR9, R6 ;  /* 0x00000000060972ca */ /* 0x001fe400000e0000 */
[--C-:B------:R-:W-:Y:S02]  /*67a0*/  SHF.R.U64 R13, R12, UR8, R3.reuse ;  /* 0x000000080c0d7c19 */ /* 0x100fe40008001203 */
[----:B------:R-:W-:Y:S01]  /*67b0*/  SHF.R.U32.HI R2, RZ, UR8, R3 ;  /* 0x00000008ff027c19 */ /* 0x000fe20008011603 */
[----:B------:R-:W-:-:S03]  /*67c0*/  UIADD3 UR8, -UR7, URZ, URZ ;  /* 0x0000003f07087290 */ /* 0x000fc6000fffe13f */
[--C-:B------:R-:W-:Y:S01]  /*67d0*/  SHF.R.U64 R15, R13, UR10, R2.reuse ;  /* 0x0000000a0d0f7c19 */ /* 0x100fe20008001202 */
[----:B------:R-:W-:Y:S01]  /*67e0*/  ULDC UR7, c[0x0][0x144] ;  /* 0x0000510000077ab9 */ /* 0x000fe20000000800 */
[----:B------:R-:W-:-:S03]  /*67f0*/  SHF.R.U32.HI R3, RZ, UR10, R2 ;  /* 0x0000000aff037c19 */ /* 0x000fc60008011602 */
[----:B------:R-:W-:Y:S01]  /*6800*/  IMAD.MOV.U32 R2, RZ, RZ, R15 ;  /* 0x000000ffff027224 */ /* 0x000fe200078e000f */
[----:B------:R-:W-:Y:S06]  /*6810*/  @!P1 BRA `(.L_x_181) ;  /* 0x0000000000289947 */ /* 0x000fec0003800000 */
[----:B------:R-:W-:Y:S02]  /*6820*/  ULDC UR10, c[0x0][0x64c] ;  /* 0x00019300000a7ab9 */ /* 0x000fe40000000800 */
[----:B------:R-:W-:-:S05]  /*6830*/  IADD3 R7, P1, R15, UR10, RZ ;  /* 0x0000000a0f077c10 */ /* 0x000fca000ff3e0ff */
[----:B------:R-:W-:-:S04]  /*6840*/  IMAD.X R11, RZ, RZ, R3, P1 ;  /* 0x000000ffff0b7224 */ /* 0x000fc800008e0603 */
[----:B------:R-:W-:-:S04]  /*6850*/  IMAD.WIDE.U32 R4, R11, UR14, RZ ;  /* 0x0000000e0b047c25 */ /* 0x000fc8000f8e00ff */
[----:B------:R-:W-:-:S04]  /*6860*/  IMAD.WIDE.U32 R4, P1, R7, UR15, R4 ;  /* 0x0000000f07047c25 */ /* 0x000fc8000f820004 */
[----:B------:R-:W-:-:S04]  /*6870*/  IMAD.WIDE.U32 R6, R7, UR14, RZ ;  /* 0x0000000e07067c25 */ /* 0x000fc8000f8e00ff */
[----:B------:R-:W-:Y:S01]  /*6880*/  IMAD.X R3, RZ, RZ, RZ, P1 ;  /* 0x000000ffff037224 */ /* 0x000fe200008e06ff */
[----:B------:R-:W-:Y:S01]  /*6890*/  IADD3 RZ, P1, R7, R4, RZ ;  /* 0x0000000407ff7210 */ /* 0x000fe20007f3e0ff */
[----:B------:R-:W-:-:S04]  /*68a0*/  IMAD.MOV.U32 R2, RZ, RZ, R5 ;  /* 0x000000ffff027224 */ /* 0x000fc800078e0005 */
[----:B------:R-:W-:-:S08]  /*68b0*/  IMAD.WIDE.U32.X R2, R11, UR15, R2, P1 ;  /* 0x0000000f0b027c25 */ /* 0x000fd000088e0402 */
.L_x_181:
[----:B------:R-:W-:Y:S01]  /*68c0*/  UISETP.NE.AND UP0, UPT, UR38, URZ, UPT ;  /* 0x0000003f2600728c */ /* 0x000fe2000bf05270 */
[----:B------:R-:W-:Y:S01]  /*68d0*/  SHF.R.U64 R3, R2, UR12, R3 ;  /* 0x0000000c02037c19 */ /* 0x000fe20008001203 */
[----:B------:R-:W-:Y:S01]  /*68e0*/  UIADD3 UR9, -UR9, URZ, URZ ;  /* 0x0000003f09097290 */ /* 0x000fe2000fffe13f */
[----:B------:R-:W-:Y:S01]  /*68f0*/  LOP3.LUT R2, R13, UR16, RZ, 0xc0, !PT ;  /* 0x000000100d027c12 */ /* 0x000fe2000f8ec0ff */
[----:B------:R-:W-:Y:S02]  /*6900*/  UIMAD UR6, UR7, UR8, UR6 ;  /* 0x00000008070672a4 */ /* 0x000fe4000f8e0206 */
[----:B------:R-:W-:Y:S01]  /*6910*/  IMAD.MOV R4, RZ, RZ, -R3 ;  /* 0x000000ffff047224 */ /* 0x000fe200078e0a03 */
[----:B------:R-:W-:Y:S01]  /*6920*/  ULDC UR7, c[0x0][0x148] ;  /* 0x0000520000077ab9 */ /* 0x000fe20000000800 */
[----:B------:R-:W-:Y:S01]  /*6930*/  IMAD R19, R3, UR5, R2 ;  /* 0x0000000503137c24 */ /* 0x000fe2000f8e0202 */
[----:B------:R-:W-:Y:S02]  /*6940*/  LOP3.LUT R3, R12, UR4, RZ, 0xc0, !PT ;  /* 0x000000040c037c12 */ /* 0x000fe4000f8ec0ff */
[----:B------:R-:W-:Y:S01]  /*6950*/  @UP0 UIMAD UR6, UR7, UR9, UR11 ;  /* 0x00000009070602a4 */ /* 0x000fe2000f8e020b */
[----:B------:R-:W-:-:S02]  /*6960*/  PLOP3.LUT P1, PT, PT, PT, UP0, 0x80, 0x0 ;  /* 0x000000000000781c */ /* 0x000fc40003f2f008 */
[----:B------:R-:W-:Y:S02]  /*6970*/  ULDC UR7, c[0x0][0x638] ;  /* 0x00018e0000077ab9 */ /* 0x000fe40000000800 */
[----:B------:R-:W-:Y:S02]  /*6980*/  IMAD R2, R4, UR7, R15 ;  /* 0x0000000704027c24 */ /* 0x000fe4000f8e020f */
[----:B-1----:R-:W-:Y:S01]  /*6990*/  IMAD R19, R19, R14, UR6 ;  /* 0x0000000613137e24 */ /* 0x002fe2000f8e020e */
[----:B------:R-:W-:Y:S01]  /*69a0*/  ULDC UR6, c[0x0][0x600] ;  /* 0x0001800000067ab9 */ /* 0x000fe20000000800 */
[----:B------:R-:W-:Y:S02]  /*69b0*/  IMAD.MOV.U32 R4, RZ, RZ, 0x1 ;  /* 0x00000001ff047424 */ /* 0x000fe400078e00ff */
[----:B------:R-:W-:-:S03]  /*69c0*/  IMAD R2, R2, UR6, R3 ;  /* 0x0000000602027c24 */ /* 0x000fc6000f8e0203 */
[----:B------:R-:W-:Y:S02]  /*69d0*/  PRMT R3, R4, 0x7610, R3 ;  /* 0x0000761004037816 */ /* 0x000fe40000000003 */
[----:B------:R-:W-:Y:S02]  /*69e0*/  SEL R18, R2, R19, !P1 ;  /* 0x0000001302127207 */ /* 0x000fe40004800000 */
[----:B------:R-:W-:Y:S01]  /*69f0*/  SEL R19, R19, R2, !P1 ;  /* 0x0000000213137207 */ /* 0x000fe20004800000 */
[----:B------:R-:W-:-:S07]  /*6a00*/  IMAD.MOV.U32 R2, RZ, RZ, R10 ;  /* 0x000000ffff027224 */ /* 0x000fce00078e000a */
.L_x_179:
[----:B------:R-:W-:Y:S05]  /*6a10*/  BSYNC B1 ;  /* 0x0000000000017941 */ /* 0x000fea0003800000 */
.L_x_178:
[----:B------:R-:W-:-:S13]  /*6a20*/  LOP3.LUT P1, RZ, R3, 0xff, RZ, 0xc0, !PT ;  /* 0x000000ff03ff7812 */ /* 0x000fda000782c0ff */
[----:B------:R-:W-:Y:S05]  /*6a30*/  @P1 BRA `(.L_x_182) ;  /* 0xfffffff400241947 */ /* 0x000fea000383ffff */
[----:B------:R-:W-:Y:S05]  /*6a40*/  BSYNC B0 ;  /* 0x0000000000007941 */ /* 0x000fea0003800000 */
.L_x_170:
[----:B------:R-:W-:-:S03]  /*6a50*/  UMOV UR6, 0xffffffff ;  /* 0xffffffff00067882 */ /* 0x000fc60000000000 */
[----:B------:R-:W-:Y:S05]  /*6a60*/  BRA.DIV UR6, `(.L_x_183) ;  /* 0x0000000606447947 */ /* 0x000fea000b800000 */
[----:B------:R-:W-:-:S13]  /*6a70*/  ELECT P6, URZ, PT ;  /* 0x00000000003f782f */ /* 0x000fda00038c0000 */
.L_x_199:
[----:B------:R-:W-:Y:S04]  /*6a80*/  BSSY B0, `(.L_x_184) ;  /* 0x000002c000007945 */ /* 0x000fe80003800000 */
[----:B------:R-:W-:Y:S05]  /*6a90*/  @!P6 BRA `(.L_x_185) ;  /* 0x0000000000a8e947 */ /* 0x000fea0003800000 */
[----:B------:R-:W-:-:S04]  /*6aa0*/  ULOP3.LUT UR6, UR36, 0x2, URZ, 0xfc, !UPT ;  /* 0x0000000224067892 */ /* 0x000fc8000f8efc3f */
[----:B------:R-:W-:-:S06]  /*6ab0*/  UISETP.NE.AND UP0, UPT, UR6, 0x3, UPT ;  /* 0x000000030600788c */ /* 0x000fcc000bf05270 */
[----:B------:R-:W-:-:S13]  /*6ac0*/  PLOP3.LUT P0, PT, PT, PT, UP0, 0x80, 0x0 ;  /* 0x000000000000781c */ /* 0x000fda0003f0f008 */
[----:B------:R-:W-:Y:S05]  /*6ad0*/  @!P0 BRA `(.L_x_186) ;  /* 0x0000000000048947 */ /* 0x000fea0003800000 */
[----:B------:R-:W-:Y:S01]  /*6ae0*/  BPT.TRAP 0x1 ;  /* 0x000000040000795c */ /* 0x000fe20000300000 */
.L_x_186:
[----:B------:R-:W0:Y:S01]  /*6af0*/  S2R R3, SR_CgaCtaId ;  /* 0x0000000000037919 */ /* 0x000e220000008800 */
[----:B------:R-:W-:Y:S02]  /*6b00*/  MOV R0, 0x400 ;  /* 0x0000040000007802 */ /* 0x000fe40000000f00 */
[----:B------:R-:W-:Y:S02]  /*6b10*/  SHF.L.U32 R2, R9, 0x1f, RZ ;  /* 0x0000001f09027819 */ /* 0x000fe400000006ff */
[----:B0-----:R-:W-:-:S05]  /*6b20*/  LEA R3, R3, R0, 0x18 ;  /* 0x0000000003037211 */ /* 0x001fca00078ec0ff */
[----:B------:R-:W-:-:S04]  /*6b30*/  VIADD R3, R3, 0x20 ;  /* 0x0000002003037836 */ /* 0x000fc80000000000 */
[C---:B-1----:R-:W-:Y:S02]  /*6b40*/  IMAD R5, R8.reuse, 0x8, R3 ;  /* 0x0000000808057824 */ /* 0x042fe400078e0203 */
[----:B------:R-:W-:Y:S02]  /*6b50*/  VIADD R8, R8, 0x1 ;  /* 0x0000000108087836 */ /* 0x000fe40000000000 */
[----:B------:R-:W0:Y:S03]  /*6b60*/  SYNCS.PHASECHK.TRANS64.TRYWAIT P0, [R5+URZ], R2 ;  /* 0x00000002050075a7 */ /* 0x000e26000800017f */
[----:B------:R-:W-:-:S04]  /*6b70*/  ISETP.NE.AND P1, PT, R8, 0x4, PT ;  /* 0x000000040800780c */ /* 0x000fc80003f25270 */
[----:B------:R-:W-:Y:S02]  /*6b80*/  SEL R0, RZ, 0x1, P1 ;  /* 0x00000001ff007807 */ /* 0x000fe40000800000 */
[----:B------:R-:W-:Y:S02]  /*6b90*/  SEL R8, R8, RZ, P1 ;  /* 0x000000ff08087207 */ /* 0x000fe40000800000 */
[----:B------:R-:W-:-:S03]  /*6ba0*/  LOP3.LUT R9, R9, R0, RZ, 0x3c, !PT ;  /* 0x0000000009097212 */ /* 0x000fc600078e3cff */
[----:B------:R-:W-:Y:S01]  /*6bb0*/  IMAD R7, R8, 0x8, R3 ;  /* 0x0000000808077824 */ /* 0x000fe200078e0203 */
[----:B------:R-:W-:Y:S01]  /*6bc0*/  SHF.L.U32 R4, R9, 0x1f, RZ ;  /* 0x0000001f09047819 */ /* 0x000fe200000006ff */
[----:B0-----:R-:W-:Y:S06]  /*6bd0*/  @!P0 BRA `(.L_x_187) ;  /* 0x0000000400088947 */ /* 0x001fec0003800000 */
.L_x_200:
[----:B------:R-:W1:Y:S01]  /*6be0*/  SYNCS.PHASECHK.TRANS64.TRYWAIT P0, [R7+URZ], R4 ;  /* 0x00000004070075a7 */ /* 0x000e62000800017f */
[----:B------:R-:W-:-:S05]  /*6bf0*/  VIADD R0, R8, 0x1 ;  /* 0x0000000108007836 */ /* 0x000fca0000000000 */
[----:B------:R-:W-:-:S04]  /*6c00*/  ISETP.NE.AND P1, PT, R0, 0x4, PT ;  /* 0x000000040000780c */ /* 0x000fc80003f25270 */
[----:B0-----:R-:W-:Y:S02]  /*6c10*/  SEL R2, RZ, 0x1, P1 ;  /* 0x00000001ff027807 */ /* 0x001fe40000800000 */
[----:B------:R-:W-:Y:S02]  /*6c20*/  SEL R0, R0, RZ, P1 ;  /* 0x000000ff00007207 */ /* 0x000fe40000800000 */
[----:B------:R-:W-:-:S03]  /*6c30*/  LOP3.LUT R9, R9, R2, RZ, 0x3c, !PT ;  /* 0x0000000209097212 */ /* 0x000fc600078e3cff */
[----:B------:R-:W-:Y:S01]  /*6c40*/  IMAD R6, R0, 0x8, R3 ;  /* 0x0000000800067824 */ /* 0x000fe200078e0203 */
[----:B------:R-:W-:Y:S01]  /*6c50*/  SHF.L.U32 R5, R9, 0x1f, RZ ;  /* 0x0000001f09057819 */ /* 0x000fe200000006ff */
[----:B-1----:R-:W-:Y:S06]  /*6c60*/  @!P0 BRA `(.L_x_188) ;  /* 0x0000000000f88947 */ /* 0x002fec0003800000 */
.L_x_201:
[----:B------:R-:W1:Y:S01]  /*6c70*/  SYNCS.PHASECHK.TRANS64.TRYWAIT P0, [R6+URZ], R5 ;  /* 0x00000005060075a7 */ /* 0x000e62000800017f */
[----:B------:R-:W-:-:S05]  /*6c80*/  VIADD R0, R0, 0x1 ;  /* 0x0000000100007836 */ /* 0x000fca0000000000 */
[----:B------:R-:W-:-:S04]  /*6c90*/  ISETP.NE.AND P1, PT, R0, 0x4, PT ;  /* 0x000000040000780c */ /* 0x000fc80003f25270 */
[----:B------:R-:W-:Y:S02]  /*6ca0*/  SEL R2, RZ, 0x1, P1 ;  /* 0x00000001ff027807 */ /* 0x000fe40000800000 */
[----:B------:R-:W-:Y:S02]  /*6cb0*/  SEL R0, R0, RZ, P1 ;  /* 0x000000ff00007207 */ /* 0x000fe40000800000 */
[----:B------:R-:W-:Y:S01]  /*6cc0*/  LOP3.LUT R2, R9, R2, RZ, 0x3c, !PT ;  /* 0x0000000209027212 */ /* 0x000fe200078e3cff */
[----:B-1----:R-:W-:Y:S06]  /*6cd0*/  @!P0 BRA `(.L_x_189) ;  /* 0x0000000000f08947 */ /* 0x002fec0003800000 */
.L_x_202:
[----:B------:R-:W-:Y:S01]  /*6ce0*/  IMAD R3, R0, 0x8, R3 ;  /* 0x0000000800037824 */ /* 0x000fe200078e0203 */
[----:B------:R-:W-:-:S07]  /*6cf0*/  SHF.L.U32 R0, R2, 0x1f, RZ ;  /* 0x0000001f02007819 */ /* 0x000fce00000006ff */
.L_x_190:
[----:B--2---:R2:W3:Y:S02]  /*6d00*/  SYNCS.PHASECHK.TRANS64.TRYWAIT P0, [R3+URZ], R0 ;  /* 0x00000000030075a7 */ /* 0x0044e4000800017f */
[----:B---3--:R-:W-:Y:S05]  /*6d10*/  @!P0 NANOSLEEP.SYNCS 0x989680 ;  /* 0x009896800000895d */ /* 0x008fea0003900000 */
[----:B------:R-:W3:Y:S02]  /*6d20*/  @!P0 SYNCS.PHASECHK.TRANS64 P0, [R3+URZ], R0 ;  /* 0x00000000030085a7 */ /* 0x000ee4000800007f */
[----:B---3--:R-:W-:Y:S05]  /*6d30*/  @!P0 BRA `(.L_x_190) ;  /* 0xfffffffc00f08947 */ /* 0x008fea000383ffff */
.L_x_185:
[----:B------:R-:W-:Y:S05]  /*6d40*/  BSYNC B0 ;  /* 0x0000000000007941 */ /* 0x000fea0003800000 */
.L_x_184:
[----:B------:R-:W-:Y:S05]  /*6d50*/  EXIT ;  /* 0x000000000000794d */ /* 0x000fea0003800000 */
.L_x_18:
[----:B0-----:R0:W1:Y:S02]  /*6d60*/  SYNCS.PHASECHK.TRANS64.TRYWAIT P0, [R95+URZ], R0 ;  /* 0x000000005f0075a7 */ /* 0x001064000800017f */
[----:B-1----:R-:W-:Y:S05]  /*6d70*/  @!P0 NANOSLEEP.SYNCS 0x989680 ;  /* 0x009896800000895d */ /* 0x002fea0003900000 */
[----:B------:R-:W1:Y:S02]  /*6d80*/  @!P0 SYNCS.PHASECHK.TRANS64 P0, [R95+URZ], R0 ;  /* 0x000000005f0085a7 */ /* 0x000e64000800007f */
[----:B-1----:R-:W-:Y:S05]  /*6d90*/  @!P0 BRA `(.L_x_18) ;  /* 0xfffffffc00f08947 */ /* 0x002fea000383ffff */
[----:B------:R-:W-:Y:S05]  /*6da0*/  BRA `(.L_x_191) ;  /* 0xffffffa800a87947 */ /* 0x000fea000383ffff */
.L_x_23:
[----:B-1----:R1:W2:Y:S02]  /*6db0*/  SYNCS.PHASECHK.TRANS64.TRYWAIT P1, [R3+URZ], R0 ;  /* 0x00000000030075a7 */ /* 0x0022a4000802017f */
[----:B--2---:R-:W-:Y:S05]  /*6dc0*/  @!P1 NANOSLEEP.SYNCS 0x989680 ;  /* 0x009896800000995d */ /* 0x004fea0003900000 */
[----:B------:R-:W2:Y:S02]  /*6dd0*/  @!P1 SYNCS.PHASECHK.TRANS64 P1, [R3+URZ], R0 ;  /* 0x00000000030095a7 */ /* 0x000ea4000802007f */
[----:B--2---:R-:W-:Y:S05]  /*6de0*/  @!P1 BRA `(.L_x_23) ;  /* 0xfffffffc00f09947 */ /* 0x004fea000383ffff */
[----:B------:R-:W-:Y:S05]  /*6df0*/  BRA `(.L_x_22) ;  /* 0xffffffac00147947 */ /* 0x000fea000383ffff */
.L_x_28:
[----:B-1----:R-:W-:-:S04]  /*6e00*/  IMAD.U32 R5, RZ, RZ, UR4 ;  /* 0x00000004ff057e24 */ /* 0x002fc8000f8e00ff */
[----:B------:R1:W2:Y:S03]  /*6e10*/  SYNCS.PHASECHK.TRANS64.TRYWAIT P1, [R5+URZ], R4 ;  /* 0x00000004050075a7 */ /* 0x0002a6000802017f */
[----:B--2---:R-:W-:Y:S05]  /*6e20*/  @!P1 NANOSLEEP.SYNCS 0x989680 ;  /* 0x009896800000995d */ /* 0x004fea0003900000 */
[----:B------:R-:W2:Y:S02]  /*6e30*/  @!P1 SYNCS.PHASECHK.TRANS64 P1, [R5+URZ], R4 ;  /* 0x00000004050095a7 */ /* 0x000ea4000802007f */
[----:B--2---:R-:W-:Y:S05]  /*6e40*/  @!P1 BRA `(.L_x_28) ;  /* 0xfffffffc00ec9947 */ /* 0x004fea000383ffff */
[----:B------:R-:W-:Y:S05]  /*6e50*/  BRA `(.L_x_27) ;  /* 0xffffffac008c7947 */ /* 0x000fea000383ffff */
.L_x_34:
[----:B0-----:R0:W1:Y:S02]  /*6e60*/  SYNCS.PHASECHK.TRANS64.TRYWAIT P0, [R95+URZ+0x10], R0 ;  /* 0x000010005f0075a7 */ /* 0x001064000800017f */
[----:B-1----:R-:W-:Y:S05]  /*6e70*/  @!P0 NANOSLEEP.SYNCS 0x989680 ;  /* 0x009896800000895d */ /* 0x002fea0003900000 */
[----:B------:R-:W1:Y:S02]  /*6e80*/  @!P0 SYNCS.PHASECHK.TRANS64 P0, [R95+URZ+0x10], R0 ;  /* 0x000010005f0085a7 */ /* 0x000e64000800007f */
[----:B-1----:R-:W-:Y:S05]  /*6e90*/  @!P0 BRA `(.L_x_34) ;  /* 0xfffffffc00f08947 */ /* 0x002fea000383ffff */
[----:B------:R-:W-:Y:S05]  /*6ea0*/  BRA `(.L_x_192) ;  /* 0xffffffb0009c7947 */ /* 0x000fea000383ffff */
.L_x_171:
[----:B------:R-:W-:Y:S01]  /*6eb0*/  BSSY B1, `(.L_x_193) ;  /* 0x0000006000017945 */ /* 0x000fe20003800000 */
[----:B------:R-:W-:-:S07]  /*6ec0*/  IMAD.MOV.U32 R15, RZ, RZ, -0x1 ;  /* 0xffffffffff0f7424 */ /* 0x000fce00078e00ff */
[----:B-----5:R-:W-:Y:S05]  /*6ed0*/  WARPSYNC.COLLECTIVE R15, `(.L_x_194) ;  /* 0x000000000f0c7348 */ /* 0x020fea0003c00000 */
[----:B------:R-:W-:Y:S02]  /*6ee0*/  ELECT P6, UR62, PT ;  /* 0x00000000003e782f */ /* 0x000fe400038c0000 */
[----:B------:R-:W-:Y:S01]  /*6ef0*/  MOV R14, UR62 ;  /* 0x0000003e000e7c02 */ /* 0x000fe20008000f00 */
[----:B-----5:R-:W-:Y:S10]  /*6f00*/  ENDCOLLECTIVE ;  /* 0x000000000000791b */ /* 0x020ff40003800000 */
.L_x_194:
[----:B------:R-:W-:Y:S05]  /*6f10*/  BSYNC B1 ;  /* 0x0000000000017941 */ /* 0x000fea0003800000 */
.L_x_193:
[----:B------:R-:W-:Y:S05]  /*6f20*/  BRA `(.L_x_195) ;  /* 0xffffffec00f47947 */ /* 0x000fea000383ffff */
.L_x_174:
[----:B-1----:R1:W2:Y:S02]  /*6f30*/  SYNCS.PHASECHK.TRANS64.TRYWAIT P1, [R10+URZ+0x20], R5 ;  /* 0x000020050a0075a7 */ /* 0x0022a4000802017f */
[----:B--2---:R-:W-:Y:S05]  /*6f40*/  @!P1 NANOSLEEP.SYNCS 0x989680 ;  /* 0x009896800000995d */ /* 0x004fea0003900000 */
[----:B------:R-:W2:Y:S02]  /*6f50*/  @!P1 SYNCS.PHASECHK.TRANS64 P1, [R10+URZ+0x20], R5 ;  /* 0x000020050a0095a7 */ /* 0x000ea4000802007f */
[----:B--2---:R-:W-:Y:S05]  /*6f60*/  @!P1 BRA `(.L_x_174) ;  /* 0xfffffffc00f09947 */ /* 0x004fea000383ffff */
[----:B------:R-:W-:Y:S05]  /*6f70*/  BRA `(.L_x_196) ;  /* 0xfffffff0002c7947 */ /* 0x000fea000383ffff */
.L_x_183:
[----:B------:R-:W-:Y:S01]  /*6f80*/  BSSY B0, `(.L_x_197) ;  /* 0x0000006000007945 */ /* 0x000fe20003800000 */
[----:B------:R-:W-:-:S07]  /*6f90*/  IMAD.MOV.U32 R15, RZ, RZ, -0x1 ;  /* 0xffffffffff0f7424 */ /* 0x000fce00078e00ff */
[----:B-1---5:R-:W-:Y:S05]  /*6fa0*/  WARPSYNC.COLLECTIVE R15, `(.L_x_198) ;  /* 0x000000000f0c7348 */ /* 0x022fea0003c00000 */
[----:B------:R-:W-:Y:S02]  /*6fb0*/  ELECT P6, UR62, PT ;  /* 0x00000000003e782f */ /* 0x000fe400038c0000 */
[----:B------:R-:W-:Y:S01]  /*6fc0*/  MOV R14, UR62 ;  /* 0x0000003e000e7c02 */ /* 0x000fe20008000f00 */
[----:B-1---5:R-:W-:Y:S10]  /*6fd0*/  ENDCOLLECTIVE ;  /* 0x000000000000791b */ /* 0x022ff40003800000 */
.L_x_198:
[----:B------:R-:W-:Y:S05]  /*6fe0*/  BSYNC B0 ;  /* 0x0000000000007941 */ /* 0x000fea0003800000 */
.L_x_197:
[----:B------:R-:W-:Y:S05]  /*6ff0*/  BRA `(.L_x_199) ;  /* 0xfffffff800a07947 */ /* 0x000fea000383ffff */
.L_x_187:
[----:B0-----:R0:W1:Y:S02]  /*7000*/  SYNCS.PHASECHK.TRANS64.TRYWAIT P0, [R5+URZ], R2 ;  /* 0x00000002050075a7 */ /* 0x001064000800017f */
[----:B-1----:R-:W-:Y:S05]  /*7010*/  @!P0 NANOSLEEP.SYNCS 0x989680 ;  /* 0x009896800000895d */ /* 0x002fea0003900000 */
[----:B------:R-:W1:Y:S02]  /*7020*/  @!P0 SYNCS.PHASECHK.TRANS64 P0, [R5+URZ], R2 ;  /* 0x00000002050085a7 */ /* 0x000e64000800007f */
[----:B-1----:R-:W-:Y:S05]  /*7030*/  @!P0 BRA `(.L_x_187) ;  /* 0xfffffffc00f08947 */ /* 0x002fea000383ffff */
[----:B------:R-:W-:Y:S05]  /*7040*/  BRA `(.L_x_200) ;  /* 0xfffffff800e47947 */ /* 0x000fea000383ffff */
.L_x_188:
[----:B0-----:R0:W1:Y:S02]  /*7050*/  SYNCS.PHASECHK.TRANS64.TRYWAIT P0, [R7+URZ], R4 ;  /* 0x00000004070075a7 */ /* 0x001064000800017f */
[----:B-1----:R-:W-:Y:S05]  /*7060*/  @!P0 NANOSLEEP.SYNCS 0x989680 ;  /* 0x009896800000895d */ /* 0x002fea0003900000 */
[----:B------:R-:W1:Y:S02]  /*7070*/  @!P0 SYNCS.PHASECHK.TRANS64 P0, [R7+URZ], R4 ;  /* 0x00000004070085a7 */ /* 0x000e64000800007f */
[----:B-1----:R-:W-:Y:S05]  /*7080*/  @!P0 BRA `(.L_x_188) ;  /* 0xfffffffc00f08947 */ /* 0x002fea000383ffff */
[----:B------:R-:W-:Y:S05]  /*7090*/  BRA `(.L_x_201) ;  /* 0xfffffff800f47947 */ /* 0x000fea000383ffff */
.L_x_189:
[----:B-1----:R1:W2:Y:S02]  /*70a0*/  SYNCS.PHASECHK.TRANS64.TRYWAIT P0, [R6+URZ], R5 ;  /* 0x00000005060075a7 */ /* 0x0022a4000800017f */
[----:B--2---:R-:W-:Y:S05]  /*70b0*/  @!P0 NANOSLEEP.SYNCS 0x989680 ;  /* 0x009896800000895d */ /* 0x004fea0003900000 */
[----:B------:R-:W2:Y:S02]  /*70c0*/  @!P0 SYNCS.PHASECHK.TRANS64 P0, [R6+URZ], R5 ;  /* 0x00000005060085a7 */ /* 0x000ea4000800007f */
[----:B--2---:R-:W-:Y:S05]  /*70d0*/  @!P0 BRA `(.L_x_189) ;  /* 0xfffffffc00f08947 */ /* 0x004fea000383ffff */
[----:B------:R-:W-:Y:S05]  /*70e0*/  BRA `(.L_x_202) ;  /* 0xfffffff800fc7947 */ /* 0x000fea000383ffff */
.L_x_203:
[----:B------:R-:W-:-:S00]  /*70f0*/  BRA `(.L_x_203) ;  /* 0xfffffffc00fc7947 */ /* 0x000fc0000383ffff */
[----:B------:R-:W-:-:S00]  /*7100*/  NOP ;  /* 0x0000000000007918 */ /* 0x000fc00000000000 */
[----:B------:R-:W-:-:S00]  /*7110*/  NOP ;  /* 0x0000000000007918 */ /* 0x000fc00000000000 */
[----:B------:R-:W-:-:S00]  /*7120*/  NOP ;  /* 0x0000000000007918 */ /* 0x000fc00000000000 */
[----:B------:R-:W-:-:S00]  /*7130*/  NOP ;  /* 0x0000000000007918 */ /* 0x000fc00000000000 */
[----:B------:R-:W-:-:S00]  /*7140*/  NOP ;  /* 0x0000000000007918 */ /* 0x000fc00000000000 */
[----:B------:R-:W-:-:S00]  /*7150*/  NOP ;  /* 0x0000000000007918 */ /* 0x000fc00000000000 */
[----:B------:R-:W-:-:S00]  /*7160*/  NOP ;  /* 0x0000000000007918 */ /* 0x000fc00000000000 */
[----:B------:R-:W-:-:S00]  /*7170*/  NOP ;  /* 0x0000000000007918 */ /* 0x000fc00000000000 */
.L_x_204:


//--------------------- .nv.global.init           --------------------------
	.section	.nv.global.init,"aw",@progbits
.nv.global.init:
	.type		$str$22,@object
	.size		$str$22,($str$23 - $str$22)
$str$22:
        /*0000*/ 	.byte	0x6b, 0x5f, 0x74, 0x69, 0x6c, 0x65, 0x5f, 0x63, 0x6f, 0x75, 0x6e, 0x74, 0x20, 0x3e, 0x3d, 0x20
        /*0010*/ 	.byte	0x31, 0x00
	.type		$str$23,@object
	.size		$str$23,(__unnamed_1 - $str$23)
$str$23:
        /*0012*/ 	.byte	0x2f, 0x74, 0x6d, 0x70, 0x2f, 0x63, 0x75, 0x74, 0x6c, 0x61, 0x73, 0x73, 0x5f, 0x73, 0x77, 0x65
        /*0022*/ 	.byte	0x65, 0x70, 0x5f, 0x73, 0x72, 0x63, 0x2f, 0x69, 0x6e, 0x63, 0x6c, 0x75, 0x64, 0x65, 0x2f, 0x63
        /*0032*/ 	.byte	0x75, 0x74, 0x6c, 0x61, 0x73, 0x73, 0x2f, 0x67, 0x65, 0x6d, 0x6d, 0x2f, 0x63, 0x6f, 0x6c, 0x6c
        /*0042*/ 	.byte	0x65, 0x63, 0x74, 0x69, 0x76, 0x65, 0x2f, 0x73, 0x6d, 0x39, 0x30, 0x5f, 0x6d, 0x6d, 0x61, 0x5f
        /*0052*/ 	.byte	0x74, 0x6d, 0x61, 0x5f, 0x67, 0x6d, 0x6d, 0x61, 0x5f, 0x73, 0x73, 0x5f, 0x77, 0x61, 0x72, 0x70
        /*0062*/ 	.byte	0x73, 0x70, 0x65, 0x63, 0x69, 0x61, 0x6c, 0x69, 0x7a, 0x65, 0x64, 0x2e, 0x68, 0x70, 0x70, 0x00
	.type		__unnamed_1,@object
	.size		__unnamed_1,(.L_0 - __unnamed_1)
__unnamed_1:
        /*0072*/ 	.byte	0x76, 0x6f, 0x69, 0x64, 0x20, 0x63, 0x75, 0x74, 0x6c, 0x61, 0x73, 0x73, 0x3a, 0x3a, 0x67, 0x65
        /* <DEDUP_REMOVED lines=172> */
        /*0b42*/ 	.byte	0x75, 0x74, 0x65, 0x3a, 0x3a, 0x69, 0x64, 0x65, 0x6e, 0x74, 0x69, 0x74, 0x79, 0x5d, 0x00
.L_0:


//--------------------- .nv.shared._ZN7cutlass13device_kernelINS_4gemm6kernel13GemmUniversalIN4cute5tupleIJiiiiEEENS1_10collective13CollectiveMmaINS1_34MainloopSm90TmaGmmaWarpSpecializedILi4ENS5_IJNS4_1CILi2EEESB_NSA_ILi1EEEEEENS1_32KernelTmaWarpSpecializedPingpongEEENS5_IJNSA_ILi64EEENSA_ILi128EEESG_EEEaNS5_IJlSC_lEEEaSJ_NS4_8TiledMMAINS4_8MMA_AtomIJNS4_4SM904GMMA27MMA_64x128x32_S32S8S8_SS_TNEEEENS4_6LayoutINS5_IJSC_SC_SC_EEENS5_IJNSA_ILi0EEESS_SS_EEEEENS5_IJNS4_10UnderscoreESV_SV_EEEEENS4_23SM90_TMA_LOAD_MULTICASTENS4_14ComposedLayoutINS4_7SwizzleILi2ELi4ELi3EEENS4_18smem_ptr_flag_bitsILi8EEENSQ_INS5_IJNSA_ILi8EEESG_EEENS5_IJSG_SC_EEEEEEEvNS4_8identityESY_S18_vS19_EENS_8epilogue10collective6detail29Sm90TmaWarpSpecializedAdapterINS1C_15DefaultEpilogueIaSJ_SJ_NS1B_6thread17LinearCombinationIaLi1EiiLNS1G_9ScaleType4KindE0ELNS_15FloatRoundStyleE2EaEENS1_15EpilogueDefaultEEEEEvvEEEEvNT_6ParamsE --------------------------
	.section	.nv.shared._ZN7cutlass13device_kernelINS_4gemm6kernel13GemmUniversalIN4cute5tupleIJiiiiEEENS1_10collective13CollectiveMmaINS1_34MainloopSm90TmaGmmaWarpSpecializedILi4ENS5_IJNS4_1CILi2EEESB_NSA_ILi1EEEEEENS1_32KernelTmaWarpSpecializedPingpongEEENS5_IJNSA_ILi64EEENSA_ILi128EEESG_EEEaNS5_IJlSC_lEEEaSJ_NS4_8TiledMMAINS4_8MMA_AtomIJNS4_4SM904GMMA27MMA_64x128x32_S32S8S8_SS_TNEEEENS4_6LayoutINS5_IJSC_SC_SC_EEENS5_IJNSA_ILi0EEESS_SS_EEEEENS5_IJNS4_10UnderscoreESV_SV_EEEEENS4_23SM90_TMA_LOAD_MULTICASTENS4_14ComposedLayoutINS4_7SwizzleILi2ELi4ELi3EEENS4_18smem_ptr_flag_bitsILi8EEENSQ_INS5_IJNSA_ILi8EEESG_EEENS5_IJSG_SC_EEEEEEEvNS4_8identityESY_S18_vS19_EENS_8epilogue10collective6detail29Sm90TmaWarpSpecializedAdapterINS1C_15DefaultEpilogueIaSJ_SJ_NS1B_6thread17LinearCombinationIaLi1EiiLNS1G_9ScaleType4KindE0ELNS_15FloatRoundStyleE2EaEENS1_15EpilogueDefaultEEEEEvvEEEEvNT_6ParamsE,"aw",@nobits
	.sectionflags	@""
	.align	16
	.zero		1024


//--------------------- .nv.shared.reserved.0     --------------------------
	.section	.nv.shared.reserved.0,"aw",@nobits
	.weak		__nv_reservedSMEM_offset_0_alias
	.size		__nv_reservedSMEM_offset_0_alias, 0, 0
	.other		__nv_reservedSMEM_offset_0_alias,@"STO_CUDA_RESERVED_SHARED STV_DEFAULT"
__nv_reservedSMEM_offset_0_alias:
	.zero		0


//--------------------- .nv.global                --------------------------
	.section	.nv.global,"aw",@nobits
.nv.global:
	.type		_ZN39_INTERNAL_0c1bb795_4_k_cu_f62e0189_55184cute1_E,@object
	.size		_ZN39_INTERNAL_0c1bb795_4_k_cu_f62e0189_55184cute1_E,(_ZN39_INTERNAL_0c1bb795_4_k_cu_f62e0189_55184cuda3std3__45__cpo6cbeginE - _ZN39_INTERNAL_0c1bb795_4_k_cu_f62e0189_55184cute1_E)
_ZN39_INTERNAL_0c1bb795_4_k_cu_f62e0189_55184cute1_E:
	.zero		1
	.type		_ZN39_INTERNAL_0c1bb795_4_k_cu_f62e0189_55184cuda3std3__45__cpo6cbeginE,@object
	.size		_ZN39_INTERNAL_0c1bb795_4_k_cu_f62e0189_55184cuda3std3__45__cpo6cbeginE,(_ZN39_INTERNAL_0c1bb795_4_k_cu_f62e0189_55184cuda3std3__48in_placeE - _ZN39_INTERNAL_0c1bb795_4_k_cu_f62e0189_55184cuda3std3__45__cpo6cbeginE)
_ZN39_INTERNAL_0c1bb795_4_k_cu_f62e0189_55184cuda3std3__45__cpo6cbeginE:
	.zero		1
	.type		_ZN39_INTERNAL_0c1bb795_4_k_cu_f62e0189_55184cuda3std3__48in_placeE,@object
	.size		_ZN39_INTERNAL_0c1bb795_4_k_cu_f62e0189_55184cuda3std3__48in_placeE,(_ZN39_INTERNAL_0c1bb795_4_k_cu_f62e0189_55184cuda3std6ranges3__45__cpo9iter_moveE - _ZN39_INTERNAL_0c1bb795_4_k_cu_f62e0189_55184cuda3std3__48in_placeE)
_ZN39_INTERNAL_0c1bb795_4_k_cu_f62e0189_55184cuda3std3__48in_placeE:
	.zero		1
	.type		_ZN39_INTERNAL_0c1bb795_4_k_cu_f62e0189_55184cuda3std6ranges3__45__cpo9iter_moveE,@object
	.size		_ZN39_INTERNAL_0c1bb795_4_k_cu_f62e0189_55184cuda3std6ranges3__45__cpo9iter_moveE,(_ZN39_INTERNAL_0c1bb795_4_k_cu_f62e0189_55184cuda3std3__45__cpo5beginE - _ZN39_INTERNAL_0c1bb795_4_k_cu_f62e0189_55184cuda3std6ranges3__45__cpo9iter_moveE)
_ZN39_INTERNAL_0c1bb795_4_k_cu_f62e0189_55184cuda3std6ranges3__45__cpo9iter_moveE:
	.zero		1
	.type		_ZN39_INTERNAL_0c1bb795_4_k_cu_f62e0189_55184cuda3std3__45__cpo5beginE,@object
	.size		_ZN39_INTERNAL_0c1bb795_4_k_cu_f62e0189_55184cuda3std3__45__cpo5beginE,(_ZN39_INTERNAL_0c1bb795_4_k_cu_f62e0189_55184cuda3std3__441_GLOBAL__N__0c1bb795_4_k_cu_f62e0189_55186ignoreE - _ZN39_INTERNAL_0c1bb795_4_k_cu_f62e0189_55184cuda3std3__45__cpo5beginE)
_ZN39_INTERNAL_0c1bb795_4_k_cu_f62e0189_55184cuda3std3__45__cpo5beginE:
	.zero		1
	.type		_ZN39_INTERNAL_0c1bb795_4_k_cu_f62e0189_55184cuda3std3__441_GLOBAL__N__0c1bb795_4_k_cu_f62e0189_55186ignoreE,@object
	.size		_ZN39_INTERNAL_0c1bb795_4_k_cu_f62e0189_55184cuda3std3__441_GLOBAL__N__0c1bb795_4_k_cu_f62e0189_55186ignoreE,(_ZN39_INTERNAL_0c1bb795_4_k_cu_f62e0189_55184cute7productE - _ZN39_INTERNAL_0c1bb795_4_k_cu_f62e0189_55184cuda3std3__441_GLOBAL__N__0c1bb795_4_k_cu_f62e0189_55186ignoreE)
_ZN39_INTERNAL_0c1bb795_4_k_cu_f62e0189_55184cuda3std3__441_GLOBAL__N__0c1bb795_4_k_cu_f62e0189_55186ignoreE:
	.zero		1
	.type		_ZN39_INTERNAL_0c1bb795_4_k_cu_f62e0189_55184cute7productE,@object
	.size		_ZN39_INTERNAL_0c1bb795_4_k_cu_f62e0189_55184cute7productE,(_ZN39_INTERNAL_0c1bb795_4_k_cu_f62e0189_55184cuda3std3__45__cpo3endE - _ZN39_INTERNAL_0c1bb795_4_k_cu_f62e0189_55184cute7productE)
_ZN39_INTERNAL_0c1bb795_4_k_cu_f62e0189_55184cute7productE:
	.zero		1
	.type		_ZN39_INTERNAL_0c1bb795_4_k_cu_f62e0189_55184cuda3std3__45__cpo3endE,@object
	.size		_ZN39_INTERNAL_0c1bb795_4_k_cu_f62e0189_55184cuda3std3__45__cpo3endE,(_ZN39_INTERNAL_0c1bb795_4_k_cu_f62e0189_55184cuda3std3__419piecewise_constructE - _ZN39_INTERNAL_0c1bb795_4_k_cu_f62e0189_55184cuda3std3__45__cpo3endE)
_ZN39_INTERNAL_0c1bb795_4_k_cu_f62e0189_55184cuda3std3__45__cpo3endE:
	.zero		1
	.type		_ZN39_INTERNAL_0c1bb795_4_k_cu_f62e0189_55184cuda3std3__419piecewise_constructE,@object
	.size		_ZN39_INTERNAL_0c1bb795_4_k_cu_f62e0189_55184cuda3std3__419piecewise_constructE,(_ZN39_INTERNAL_0c1bb795_4_k_cu_f62e0189_55184cuda3std3__45__cpo4cendE - _ZN39_INTERNAL_0c1bb795_4_k_cu_f62e0189_55184cuda3std3__419piecewise_constructE)
_ZN39_INTERNAL_0c1bb795_4_k_cu_f62e0189_55184cuda3std3__419piecewise_constructE:
	.zero		1
	.type		_ZN39_INTERNAL_0c1bb795_4_k_cu_f62e0189_55184cuda3std3__45__cpo4cendE,@object
	.size		_ZN39_INTERNAL_0c1bb795_4_k_cu_f62e0189_55184cuda3std3__45__cpo4cendE,(_ZN39_INTERNAL_0c1bb795_4_k_cu_f62e0189_55184cuda3std6ranges3__45__cpo4swapE - _ZN39_INTERNAL_0c1bb795_4_k_cu_f62e0189_55184cuda3std3__45__cpo4cendE)
_ZN39_INTERNAL_0c1bb795_4_k_cu_f62e0189_55184cuda3std3__45__cpo4cendE:
	.zero		1
	.type		_ZN39_INTERNAL_0c1bb795_4_k_cu_f62e0189_55184cuda3std6ranges3__45__cpo4swapE,@object
	.size		_ZN39_INTERNAL_0c1bb795_4_k_cu_f62e0189_55184cuda3std6ranges3__45__cpo4swapE,(.L_8 - _ZN39_INTERNAL_0c1bb795_4_k_cu_f62e0189_55184cuda3std6ranges3__45__cpo4swapE)
_ZN39_INTERNAL_0c1bb795_4_k_cu_f62e0189_55184cuda3std6ranges3__45__cpo4swapE:
	.zero		1
.L_8:


//--------------------- .nv.constant0._ZN7cutlass13device_kernelINS_4gemm6kernel13GemmUniversalIN4cute5tupleIJiiiiEEENS1_10collective13CollectiveMmaINS1_34MainloopSm90TmaGmmaWarpSpecializedILi4ENS5_IJNS4_1CILi2EEESB_NSA_ILi1EEEEEENS1_32KernelTmaWarpSpecializedPingpongEEENS5_IJNSA_ILi64EEENSA_ILi128EEESG_EEEaNS5_IJlSC_lEEEaSJ_NS4_8TiledMMAINS4_8MMA_AtomIJNS4_4SM904GMMA27MMA_64x128x32_S32S8S8_SS_TNEEEENS4_6LayoutINS5_IJSC_SC_SC_EEENS5_IJNSA_ILi0EEESS_SS_EEEEENS5_IJNS4_10UnderscoreESV_SV_EEEEENS4_23SM90_TMA_LOAD_MULTICASTENS4_14ComposedLayoutINS4_7SwizzleILi2ELi4ELi3EEENS4_18smem_ptr_flag_bitsILi8EEENSQ_INS5_IJNSA_ILi8EEESG_EEENS5_IJSG_SC_EEEEEEEvNS4_8identityESY_S18_vS19_EENS_8epilogue10collective6detail29Sm90TmaWarpSpecializedAdapterINS1C_15DefaultEpilogueIaSJ_SJ_NS1B_6thread17LinearCombinationIaLi1EiiLNS1G_9ScaleType4KindE0ELNS_15FloatRoundStyleE2EaEENS1_15EpilogueDefaultEEEEEvvEEEEvNT_6ParamsE --------------------------
	.section	.nv.constant0._ZN7cutlass13device_kernelINS_4gemm6kernel13GemmUniversalIN4cute5tupleIJiiiiEEENS1_10collective13CollectiveMmaINS1_34MainloopSm90TmaGmmaWarpSpecializedILi4ENS5_IJNS4_1CILi2EEESB_NSA_ILi1EEEEEENS1_32KernelTmaWarpSpecializedPingpongEEENS5_IJNSA_ILi64EEENSA_ILi128EEESG_EEEaNS5_IJlSC_lEEEaSJ_NS4_8TiledMMAINS4_8MMA_AtomIJNS4_4SM904GMMA27MMA_64x128x32_S32S8S8_SS_TNEEEENS4_6LayoutINS5_IJSC_SC_SC_EEENS5_IJNSA_ILi0EEESS_SS_EEEEENS5_IJNS4_10UnderscoreESV_SV_EEEEENS4_23SM90_TMA_LOAD_MULTICASTENS4_14ComposedLayoutINS4_7SwizzleILi2ELi4ELi3EEENS4_18smem_ptr_flag_bitsILi8EEENSQ_INS5_IJNSA_ILi8EEESG_EEENS5_IJSG_SC_EEEEEEEvNS4_8identityESY_S18_vS19_EENS_8epilogue10collective6detail29Sm90TmaWarpSpecializedAdapterINS1C_15DefaultEpilogueIaSJ_SJ_NS1B_6thread17LinearCombinationIaLi1EiiLNS1G_9ScaleType4KindE0ELNS_15FloatRoundStyleE2EaEENS1_15EpilogueDefaultEEEEEvvEEEEvNT_6ParamsE,"a",@progbits
	.sectionflags	@""
	.align	4
.nv.constant0._ZN7cutlass13device_kernelINS_4gemm6kernel13GemmUniversalIN4cute5tupleIJiiiiEEENS1_10collective13CollectiveMmaINS1_34MainloopSm90TmaGmmaWarpSpecializedILi4ENS5_IJNS4_1CILi2EEESB_NSA_ILi1EEEEEENS1_32KernelTmaWarpSpecializedPingpongEEENS5_IJNSA_ILi64EEENSA_ILi128EEESG_EEEaNS5_IJlSC_lEEEaSJ_NS4_8TiledMMAINS4_8MMA_AtomIJNS4_4SM904GMMA27MMA_64x128x32_S32S8S8_SS_TNEEEENS4_6LayoutINS5_IJSC_SC_SC_EEENS5_IJNSA_ILi0EEESS_SS_EEEEENS5_IJNS4_10UnderscoreESV_SV_EEEEENS4_23SM90_TMA_LOAD_MULTICASTENS4_14ComposedLayoutINS4_7SwizzleILi2ELi4ELi3EEENS4_18smem_ptr_flag_bitsILi8EEENSQ_INS5_IJNSA_ILi8EEESG_EEENS5_IJSG_SC_EEEEEEEvNS4_8identityESY_S18_vS19_EENS_8epilogue10collective6detail29Sm90TmaWarpSpecializedAdapterINS1C_15DefaultEpilogueIaSJ_SJ_NS1B_6thread17LinearCombinationIaLi1EiiLNS1G_9ScaleType4KindE0ELNS_15FloatRoundStyleE2EaEENS1_15EpilogueDefaultEEEEEvvEEEEvNT_6ParamsE:
	.zero		1664


//--------------------- SYMBOLS --------------------------

	.type		.nv.reservedSmem.offset0,@object
	.size		.nv.reservedSmem.offset0,0x4
	.type		__assertfail,@function
